	.target	sm_100a

	.elftype	@"ET_EXEC"


//--------------------- .note.nv.tkinfo           --------------------------
	.section	.note.nv.tkinfo,"",@"SHT_NOTE"
	.sectionflags	@"SHF_NOTE_NV_TKINFO"
	.tkinfo
        /*0018*/ 	.word	0x00000002
        /*0030*/ 	.string	""
        /*0030*/ 	.string	"ptxas"
        /*0030*/ 	.string	"Cuda compilation tools, release 13.0, V13.0.88"
        /*0030*/ 	.string	"Build cuda_13.0.r13.0/compiler.36424714_0"
        /*0030*/ 	.string	"-arch sm_100a -m 64 "



//--------------------- .note.nv.cuinfo           --------------------------
	.section	.note.nv.cuinfo,"",@"SHT_NOTE"
	.sectionflags	@"SHF_NOTE_NV_CUINFO"
        /*0018*/ 	.short	0x0002
        /*001a*/ 	.short	0x0064
        /*001c*/ 	.short	0x0082
	.zero		2


//--------------------- .nv.info                  --------------------------
	.section	.nv.info,"",@"SHT_CUDA_INFO"
	.align	4


	//----- nvinfo : EIATTR_REGCOUNT
	.align		4
        /*0000*/ 	.byte	0x04, 0x2f
        /*0002*/ 	.short	(.L_12 - .L_11)
	.align		4
.L_11:
        /*0004*/ 	.word	index@(_ZN7cutlass13device_kernelIN5flash11enable_sm90INS1_16FlashAttnFwdSm90INS1_25CollectiveMainloopFwdSm90ILi2EN4cute5tupleIJNS5_1CILi1EEES8_S8_EEENS6_IJNS7_ILi128EEESA_SA_EEELi128ENS_10bfloat16_tEfNS_4arch4Sm90ELb1ELb0ELb1ELb1ELb0ELb1ELb0ELb1ELb1ELb0ELb0ELb0EEENS1_21CollectiveEpilogueFwdISB_S9_SC_SE_Li256ELb1ELb0ELb0ELb0EEENS1_36VarlenDynamicPersistentTileSchedulerILi128ELi128ELi256ELi32ELb0ELb0ELb1ELb1ELb1ELb1EEEEEEEEEvNT_6ParamsE)
        /*0008*/ 	.word	0x00000004


	//----- nvinfo : EIATTR_FRAME_SIZE
	.align		4
.L_12:
        /*000c*/ 	.byte	0x04, 0x11
        /*000e*/ 	.short	(.L_14 - .L_13)
	.align		4
.L_13:
        /*0010*/ 	.word	index@(_ZN7cutlass13device_kernelIN5flash11enable_sm90INS1_16FlashAttnFwdSm90INS1_25CollectiveMainloopFwdSm90ILi2EN4cute5tupleIJNS5_1CILi1EEES8_S8_EEENS6_IJNS7_ILi128EEESA_SA_EEELi128ENS_10bfloat16_tEfNS_4arch4Sm90ELb1ELb0ELb1ELb1ELb0ELb1ELb0ELb1ELb1ELb0ELb0ELb0EEENS1_21CollectiveEpilogueFwdISB_S9_SC_SE_Li256ELb1ELb0ELb0ELb0EEENS1_36VarlenDynamicPersistentTileSchedulerILi128ELi128ELi256ELi32ELb0ELb0ELb1ELb1ELb1ELb1EEEEEEEEEvNT_6ParamsE)
        /*0014*/ 	.word	0x00000000


	//----- nvinfo : EIATTR_REGCOUNT
	.align		4
.L_14:
        /*0018*/ 	.byte	0x04, 0x2f
        /*001a*/ 	.short	(.L_16 - .L_15)
	.align		4
.L_15:
        /*001c*/ 	.word	index@(_ZN7cutlass13device_kernelIN5flash11enable_sm90INS1_16FlashAttnFwdSm90INS1_25CollectiveMainloopFwdSm90ILi2EN4cute5tupleIJNS5_1CILi1EEES8_S8_EEENS6_IJNS7_ILi128EEESA_SA_EEELi128ENS_10bfloat16_tEfNS_4arch4Sm90ELb1ELb0ELb1ELb1ELb0ELb0ELb0ELb1ELb1ELb0ELb0ELb0EEENS1_21CollectiveEpilogueFwdISB_S9_SC_SE_Li256ELb1ELb0ELb0ELb0EEENS1_36VarlenDynamicPersistentTileSchedulerILi128ELi128ELi256ELi32ELb0ELb0ELb1ELb1ELb1ELb1EEEEEEEEEvNT_6ParamsE)
        /*0020*/ 	.word	0x00000004


	//----- nvinfo : EIATTR_FRAME_SIZE
	.align		4
.L_16:
        /*0024*/ 	.byte	0x04, 0x11
        /*0026*/ 	.short	(.L_18 - .L_17)
	.align		4
.L_17:
        /*0028*/ 	.word	index@(_ZN7cutlass13device_kernelIN5flash11enable_sm90INS1_16FlashAttnFwdSm90INS1_25CollectiveMainloopFwdSm90ILi2EN4cute5tupleIJNS5_1CILi1EEES8_S8_EEENS6_IJNS7_ILi128EEESA_SA_EEELi128ENS_10bfloat16_tEfNS_4arch4Sm90ELb1ELb0ELb1ELb1ELb0ELb0ELb0ELb1ELb1ELb0ELb0ELb0EEENS1_21CollectiveEpilogueFwdISB_S9_SC_SE_Li256ELb1ELb0ELb0ELb0EEENS1_36VarlenDynamicPersistentTileSchedulerILi128ELi128ELi256ELi32ELb0ELb0ELb1ELb1ELb1ELb1EEEEEEEEEvNT_6ParamsE)
        /*002c*/ 	.word	0x00000000


	//----- nvinfo : EIATTR_REGCOUNT
	.align		4
.L_18:
        /*0030*/ 	.byte	0x04, 0x2f
        /*0032*/ 	.short	(.L_20 - .L_19)
	.align		4
.L_19:
        /*0034*/ 	.word	index@(_ZN7cutlass13device_kernelIN5flash11enable_sm90INS1_16FlashAttnFwdSm90INS1_25CollectiveMainloopFwdSm90ILi2EN4cute5tupleIJNS5_1CILi1EEES8_S8_EEENS6_IJNS7_ILi128EEESA_SA_EEELi128ENS_10bfloat16_tEfNS_4arch4Sm90ELb1ELb0ELb1ELb0ELb0ELb0ELb0ELb1ELb1ELb0ELb0ELb0EEENS1_21CollectiveEpilogueFwdISB_S9_SC_SE_Li256ELb0ELb0ELb0ELb0EEENS1_30DynamicPersistentTileSchedulerILi256ELi32ELb0ELb0ELb1EEEEEEEEEvNT_6ParamsE)
        /*0038*/ 	.word	0x00000004


	//----- nvinfo : EIATTR_FRAME_SIZE
	.align		4
.L_20:
        /*003c*/ 	.byte	0x04, 0x11
        /*003e*/ 	.short	(.L_22 - .L_21)
	.align		4
.L_21:
        /*0040*/ 	.word	index@(_ZN7cutlass13device_kernelIN5flash11enable_sm90INS1_16FlashAttnFwdSm90INS1_25CollectiveMainloopFwdSm90ILi2EN4cute5tupleIJNS5_1CILi1EEES8_S8_EEENS6_IJNS7_ILi128EEESA_SA_EEELi128ENS_10bfloat16_tEfNS_4arch4Sm90ELb1ELb0ELb1ELb0ELb0ELb0ELb0ELb1ELb1ELb0ELb0ELb0EEENS1_21CollectiveEpilogueFwdISB_S9_SC_SE_Li256ELb0ELb0ELb0ELb0EEENS1_30DynamicPersistentTileSchedulerILi256ELi32ELb0ELb0ELb1EEEEEEEEEvNT_6ParamsE)
        /*0044*/ 	.word	0x00000000


	//----- nvinfo : EIATTR_REGCOUNT
	.align		4
.L_22:
        /*0048*/ 	.byte	0x04, 0x2f
        /*004a*/ 	.short	(.L_24 - .L_23)
	.align		4
.L_23:
        /*004c*/ 	.word	index@(_ZN7cutlass13device_kernelIN5flash11enable_sm90INS1_16FlashAttnFwdSm90INS1_25CollectiveMainloopFwdSm90ILi2EN4cute5tupleIJNS5_1CILi1EEES8_S8_EEENS6_IJNS7_ILi128EEESA_SA_EEELi128ENS_10bfloat16_tEfNS_4arch4Sm90ELb0ELb1ELb1ELb1ELb0ELb1ELb0ELb1ELb1ELb0ELb0ELb0EEENS1_21CollectiveEpilogueFwdISB_S9_SC_SE_Li256ELb1ELb0ELb0ELb0EEENS1_36VarlenDynamicPersistentTileSchedulerILi128ELi128ELi256ELi32ELb0ELb0ELb1ELb1ELb0ELb1EEEEEEEEEvNT_6ParamsE)
        /*0050*/ 	.word	0x00000004


	//----- nvinfo : EIATTR_FRAME_SIZE
	.align		4
.L_24:
        /*0054*/ 	.byte	0x04, 0x11
        /*0056*/ 	.short	(.L_26 - .L_25)
	.align		4
.L_25:
        /*0058*/ 	.word	index@(_ZN7cutlass13device_kernelIN5flash11enable_sm90INS1_16FlashAttnFwdSm90INS1_25CollectiveMainloopFwdSm90ILi2EN4cute5tupleIJNS5_1CILi1EEES8_S8_EEENS6_IJNS7_ILi128EEESA_SA_EEELi128ENS_10bfloat16_tEfNS_4arch4Sm90ELb0ELb1ELb1ELb1ELb0ELb1ELb0ELb1ELb1ELb0ELb0ELb0EEENS1_21CollectiveEpilogueFwdISB_S9_SC_SE_Li256ELb1ELb0ELb0ELb0EEENS1_36VarlenDynamicPersistentTileSchedulerILi128ELi128ELi256ELi32ELb0ELb0ELb1ELb1ELb0ELb1EEEEEEEEEvNT_6ParamsE)
        /*005c*/ 	.word	0x00000000


	//----- nvinfo : EIATTR_REGCOUNT
	.align		4
.L_26:
        /*0060*/ 	.byte	0x04, 0x2f
        /*0062*/ 	.short	(.L_28 - .L_27)
	.align		4
.L_27:
        /*0064*/ 	.word	index@(_ZN7cutlass13device_kernelIN5flash11enable_sm90INS1_16FlashAttnFwdSm90INS1_25CollectiveMainloopFwdSm90ILi2EN4cute5tupleIJNS5_1CILi1EEES8_S8_EEENS6_IJNS7_ILi128EEESA_SA_EEELi128ENS_10bfloat16_tEfNS_4arch4Sm90ELb0ELb1ELb1ELb1ELb0ELb0ELb0ELb1ELb1ELb0ELb0ELb0EEENS1_21CollectiveEpilogueFwdISB_S9_SC_SE_Li256ELb1ELb0ELb0ELb0EEENS1_36VarlenDynamicPersistentTileSchedulerILi128ELi128ELi256ELi32ELb0ELb0ELb1ELb1ELb0ELb1EEEEEEEEEvNT_6ParamsE)
        /*0068*/ 	.word	0x00000004


	//----- nvinfo : EIATTR_FRAME_SIZE
	.align		4
.L_28:
        /*006c*/ 	.byte	0x04, 0x11
        /*006e*/ 	.short	(.L_30 - .L_29)
	.align		4
.L_29:
        /*0070*/ 	.word	index@(_ZN7cutlass13device_kernelIN5flash11enable_sm90INS1_16FlashAttnFwdSm90INS1_25CollectiveMainloopFwdSm90ILi2EN4cute5tupleIJNS5_1CILi1EEES8_S8_EEENS6_IJNS7_ILi128EEESA_SA_EEELi128ENS_10bfloat16_tEfNS_4arch4Sm90ELb0ELb1ELb1ELb1ELb0ELb0ELb0ELb1ELb1ELb0ELb0ELb0EEENS1_21CollectiveEpilogueFwdISB_S9_SC_SE_Li256ELb1ELb0ELb0ELb0EEENS1_36VarlenDynamicPersistentTileSchedulerILi128ELi128ELi256ELi32ELb0ELb0ELb1ELb1ELb0ELb1EEEEEEEEEvNT_6ParamsE)
        /*0074*/ 	.word	0x00000000


	//----- nvinfo : EIATTR_REGCOUNT
	.align		4
.L_30:
        /*0078*/ 	.byte	0x04, 0x2f
        /*007a*/ 	.short	(.L_32 - .L_31)
	.align		4
.L_31:
        /*007c*/ 	.word	index@(_ZN7cutlass13device_kernelIN5flash11enable_sm90INS1_16FlashAttnFwdSm90INS1_25CollectiveMainloopFwdSm90ILi2EN4cute5tupleIJNS5_1CILi1EEES8_S8_EEENS6_IJNS7_ILi128EEESA_SA_EEELi128ENS_10bfloat16_tEfNS_4arch4Sm90ELb0ELb1ELb1ELb0ELb0ELb0ELb0ELb1ELb1ELb0ELb0ELb0EEENS1_21CollectiveEpilogueFwdISB_S9_SC_SE_Li256ELb0ELb0ELb0ELb0EEENS1_30DynamicPersistentTileSchedulerILi256ELi32ELb0ELb0ELb1EEEEEEEEEvNT_6ParamsE)
        /*0080*/ 	.word	0x00000004


	//----- nvinfo : EIATTR_FRAME_SIZE
	.align		4
.L_32:
        /*0084*/ 	.byte	0x04, 0x11
        /*0086*/ 	.short	(.L_34 - .L_33)
	.align		4
.L_33:
        /*0088*/ 	.word	index@(_ZN7cutlass13device_kernelIN5flash11enable_sm90INS1_16FlashAttnFwdSm90INS1_25CollectiveMainloopFwdSm90ILi2EN4cute5tupleIJNS5_1CILi1EEES8_S8_EEENS6_IJNS7_ILi128EEESA_SA_EEELi128ENS_10bfloat16_tEfNS_4arch4Sm90ELb0ELb1ELb1ELb0ELb0ELb0ELb0ELb1ELb1ELb0ELb0ELb0EEENS1_21CollectiveEpilogueFwdISB_S9_SC_SE_Li256ELb0ELb0ELb0ELb0EEENS1_30DynamicPersistentTileSchedulerILi256ELi32ELb0ELb0ELb1EEEEEEEEEvNT_6ParamsE)
        /*008c*/ 	.word	0x00000000


	//----- nvinfo : EIATTR_REGCOUNT
	.align		4
.L_34:
        /*0090*/ 	.byte	0x04, 0x2f
        /*0092*/ 	.short	(.L_36 - .L_35)
	.align		4
.L_35:
        /*0094*/ 	.word	index@(_ZN7cutlass13device_kernelIN5flash11enable_sm90INS1_16FlashAttnFwdSm90INS1_25CollectiveMainloopFwdSm90ILi2EN4cute5tupleIJNS5_1CILi1EEES8_S8_EEENS6_IJNS7_ILi128EEENS7_ILi176EEESA_EEELi128ENS_10bfloat16_tEfNS_4arch4Sm90ELb0ELb0ELb1ELb1ELb0ELb1ELb0ELb1ELb1ELb0ELb0ELb0EEENS1_21CollectiveEpilogueFwdINS6_IJSA_SA_SB_EEES9_SD_SF_Li256ELb1ELb0ELb0ELb0EEENS1_36VarlenDynamicPersistentTileSchedulerILi128ELi176ELi256ELi32ELb0ELb0ELb1ELb0ELb1ELb1EEEEEEEEEvNT_6ParamsE)
        /*0098*/ 	.word	0x00000004


	//----- nvinfo : EIATTR_FRAME_SIZE
	.align		4
.L_36:
        /*009c*/ 	.byte	0x04, 0x11
        /*009e*/ 	.short	(.L_38 - .L_37)
	.align		4
.L_37:
        /*00a0*/ 	.word	index@(_ZN7cutlass13device_kernelIN5flash11enable_sm90INS1_16FlashAttnFwdSm90INS1_25CollectiveMainloopFwdSm90ILi2EN4cute5tupleIJNS5_1CILi1EEES8_S8_EEENS6_IJNS7_ILi128EEENS7_ILi176EEESA_EEELi128ENS_10bfloat16_tEfNS_4arch4Sm90ELb0ELb0ELb1ELb1ELb0ELb1ELb0ELb1ELb1ELb0ELb0ELb0EEENS1_21CollectiveEpilogueFwdINS6_IJSA_SA_SB_EEES9_SD_SF_Li256ELb1ELb0ELb0ELb0EEENS1_36VarlenDynamicPersistentTileSchedulerILi128ELi176ELi256ELi32ELb0ELb0ELb1ELb0ELb1ELb1EEEEEEEEEvNT_6ParamsE)
        /*00a4*/ 	.word	0x00000000


	//----- nvinfo : EIATTR_REGCOUNT
	.align		4
.L_38:
        /*00a8*/ 	.byte	0x04, 0x2f
        /*00aa*/ 	.short	(.L_40 - .L_39)
	.align		4
.L_39:
        /*00ac*/ 	.word	index@(_ZN7cutlass13device_kernelIN5flash11enable_sm90INS1_16FlashAttnFwdSm90INS1_25CollectiveMainloopFwdSm90ILi2EN4cute5tupleIJNS5_1CILi1EEES8_S8_EEENS6_IJNS7_ILi128EEENS7_ILi176EEESA_EEELi128ENS_10bfloat16_tEfNS_4arch4Sm90ELb0ELb0ELb1ELb1ELb0ELb0ELb0ELb1ELb1ELb0ELb0ELb0EEENS1_21CollectiveEpilogueFwdINS6_IJSA_SA_SB_EEES9_SD_SF_Li256ELb1ELb0ELb0ELb0EEENS1_36VarlenDynamicPersistentTileSchedulerILi128ELi176ELi256ELi32ELb0ELb0ELb1ELb0ELb1ELb1EEEEEEEEEvNT_6ParamsE)
        /*00b0*/ 	.word	0x00000004


	//----- nvinfo : EIATTR_FRAME_SIZE
	.align		4
.L_40:
        /*00b4*/ 	.byte	0x04, 0x11
        /*00b6*/ 	.short	(.L_42 - .L_41)
	.align		4
.L_41:
        /*00b8*/ 	.word	index@(_ZN7cutlass13device_kernelIN5flash11enable_sm90INS1_16FlashAttnFwdSm90INS1_25CollectiveMainloopFwdSm90ILi2EN4cute5tupleIJNS5_1CILi1EEES8_S8_EEENS6_IJNS7_ILi128EEENS7_ILi176EEESA_EEELi128ENS_10bfloat16_tEfNS_4arch4Sm90ELb0ELb0ELb1ELb1ELb0ELb0ELb0ELb1ELb1ELb0ELb0ELb0EEENS1_21CollectiveEpilogueFwdINS6_IJSA_SA_SB_EEES9_SD_SF_Li256ELb1ELb0ELb0ELb0EEENS1_36VarlenDynamicPersistentTileSchedulerILi128ELi176ELi256ELi32ELb0ELb0ELb1ELb0ELb1ELb1EEEEEEEEEvNT_6ParamsE)
        /*00bc*/ 	.word	0x00000000


	//----- nvinfo : EIATTR_REGCOUNT
	.align		4
.L_42:
        /*00c0*/ 	.byte	0x04, 0x2f
        /*00c2*/ 	.short	(.L_44 - .L_43)
	.align		4
.L_43:
        /*00c4*/ 	.word	index@(_ZN7cutlass13device_kernelIN5flash11enable_sm90INS1_16FlashAttnFwdSm90INS1_25CollectiveMainloopFwdSm90ILi2EN4cute5tupleIJNS5_1CILi2EEENS7_ILi1EEES9_EEENS6_IJNS7_ILi128EEENS7_ILi176EEESB_EEELi128ENS_10bfloat16_tEfNS_4arch4Sm90ELb0ELb0ELb1ELb0ELb0ELb0ELb0ELb1ELb1ELb0ELb0ELb0EEENS1_21CollectiveEpilogueFwdINS6_IJSB_SB_SC_EEESA_SE_SG_Li256ELb0ELb0ELb0ELb0EEENS1_29StaticPersistentTileSchedulerILb0EEEEEEEEEvNT_6ParamsE)
        /*00c8*/ 	.word	0x00000004


	//----- nvinfo : EIATTR_FRAME_SIZE
	.align		4
.L_44:
        /*00cc*/ 	.byte	0x04, 0x11
        /*00ce*/ 	.short	(.L_46 - .L_45)
	.align		4
.L_45:
        /*00d0*/ 	.word	index@(_ZN7cutlass13device_kernelIN5flash11enable_sm90INS1_16FlashAttnFwdSm90INS1_25CollectiveMainloopFwdSm90ILi2EN4cute5tupleIJNS5_1CILi2EEENS7_ILi1EEES9_EEENS6_IJNS7_ILi128EEENS7_ILi176EEESB_EEELi128ENS_10bfloat16_tEfNS_4arch4Sm90ELb0ELb0ELb1ELb0ELb0ELb0ELb0ELb1ELb1ELb0ELb0ELb0EEENS1_21CollectiveEpilogueFwdINS6_IJSB_SB_SC_EEESA_SE_SG_Li256ELb0ELb0ELb0ELb0EEENS1_29StaticPersistentTileSchedulerILb0EEEEEEEEEvNT_6ParamsE)
        /*00d4*/ 	.word	0x00000000


	//----- nvinfo : EIATTR_REGCOUNT
	.align		4
.L_46:
        /*00d8*/ 	.byte	0x04, 0x2f
        /*00da*/ 	.short	(.L_48 - .L_47)
	.align		4
.L_47:
        /*00dc*/ 	.word	index@(_ZN7cutlass13device_kernelIN5flash11enable_sm90INS1_16FlashAttnFwdSm90INS1_25CollectiveMainloopFwdSm90ILi2EN4cute5tupleIJNS5_1CILi1EEES8_S8_EEENS6_IJNS7_ILi128EEENS7_ILi176EEESA_EEELi128ENS_10bfloat16_tEfNS_4arch4Sm90ELb0ELb0ELb1ELb0ELb0ELb0ELb0ELb1ELb1ELb0ELb0ELb0EEENS1_21CollectiveEpilogueFwdINS6_IJSA_SA_SB_EEES9_SD_SF_Li256ELb0ELb0ELb0ELb0EEENS1_29StaticPersistentTileSchedulerILb0EEEEEEEEEvNT_6ParamsE)
        /*00e0*/ 	.word	0x00000004


	//----- nvinfo : EIATTR_FRAME_SIZE
	.align		4
.L_48:
        /*00e4*/ 	.byte	0x04, 0x11
        /*00e6*/ 	.short	(.L_50 - .L_49)
	.align		4
.L_49:
        /*00e8*/ 	.word	index@(_ZN7cutlass13device_kernelIN5flash11enable_sm90INS1_16FlashAttnFwdSm90INS1_25CollectiveMainloopFwdSm90ILi2EN4cute5tupleIJNS5_1CILi1EEES8_S8_EEENS6_IJNS7_ILi128EEENS7_ILi176EEESA_EEELi128ENS_10bfloat16_tEfNS_4arch4Sm90ELb0ELb0ELb1ELb0ELb0ELb0ELb0ELb1ELb1ELb0ELb0ELb0EEENS1_21CollectiveEpilogueFwdINS6_IJSA_SA_SB_EEES9_SD_SF_Li256ELb0ELb0ELb0ELb0EEENS1_29StaticPersistentTileSchedulerILb0EEEEEEEEEvNT_6ParamsE)
        /*00ec*/ 	.word	0x00000000


	//----- nvinfo : EIATTR_MIN_STACK_SIZE
	.align		4
.L_50:
        /*00f0*/ 	.byte	0x04, 0x12
        /*00f2*/ 	.short	(.L_52 - .L_51)
	.align		4
.L_51:
        /*00f4*/ 	.word	index@(_ZN7cutlass13device_kernelIN5flash11enable_sm90INS1_16FlashAttnFwdSm90INS1_25CollectiveMainloopFwdSm90ILi2EN4cute5tupleIJNS5_1CILi1EEES8_S8_EEENS6_IJNS7_ILi128EEENS7_ILi176EEESA_EEELi128ENS_10bfloat16_tEfNS_4arch4Sm90ELb0ELb0ELb1ELb0ELb0ELb0ELb0ELb1ELb1ELb0ELb0ELb0EEENS1_21CollectiveEpilogueFwdINS6_IJSA_SA_SB_EEES9_SD_SF_Li256ELb0ELb0ELb0ELb0EEENS1_29StaticPersistentTileSchedulerILb0EEEEEEEEEvNT_6ParamsE)
        /*00f8*/ 	.word	0x00000000


	//----- nvinfo : EIATTR_MIN_STACK_SIZE
	.align		4
.L_52:
        /*00fc*/ 	.byte	0x04, 0x12
        /*00fe*/ 	.short	(.L_54 - .L_53)
	.align		4
.L_53:
        /*0100*/ 	.word	index@(_ZN7cutlass13device_kernelIN5flash11enable_sm90INS1_16FlashAttnFwdSm90INS1_25CollectiveMainloopFwdSm90ILi2EN4cute5tupleIJNS5_1CILi2EEENS7_ILi1EEES9_EEENS6_IJNS7_ILi128EEENS7_ILi176EEESB_EEELi128ENS_10bfloat16_tEfNS_4arch4Sm90ELb0ELb0ELb1ELb0ELb0ELb0ELb0ELb1ELb1ELb0ELb0ELb0EEENS1_21CollectiveEpilogueFwdINS6_IJSB_SB_SC_EEESA_SE_SG_Li256ELb0ELb0ELb0ELb0EEENS1_29StaticPersistentTileSchedulerILb0EEEEEEEEEvNT_6ParamsE)
        /*0104*/ 	.word	0x00000000


	//----- nvinfo : EIATTR_MIN_STACK_SIZE
	.align		4
.L_54:
        /*0108*/ 	.byte	0x04, 0x12
        /*010a*/ 	.short	(.L_56 - .L_55)
	.align		4
.L_55:
        /*010c*/ 	.word	index@(_ZN7cutlass13device_kernelIN5flash11enable_sm90INS1_16FlashAttnFwdSm90INS1_25CollectiveMainloopFwdSm90ILi2EN4cute5tupleIJNS5_1CILi1EEES8_S8_EEENS6_IJNS7_ILi128EEENS7_ILi176EEESA_EEELi128ENS_10bfloat16_tEfNS_4arch4Sm90ELb0ELb0ELb1ELb1ELb0ELb0ELb0ELb1ELb1ELb0ELb0ELb0EEENS1_21CollectiveEpilogueFwdINS6_IJSA_SA_SB_EEES9_SD_SF_Li256ELb1ELb0ELb0ELb0EEENS1_36VarlenDynamicPersistentTileSchedulerILi128ELi176ELi256ELi32ELb0ELb0ELb1ELb0ELb1ELb1EEEEEEEEEvNT_6ParamsE)
        /*0110*/ 	.word	0x00000000


	//----- nvinfo : EIATTR_MIN_STACK_SIZE
	.align		4
.L_56:
        /*0114*/ 	.byte	0x04, 0x12
        /*0116*/ 	.short	(.L_58 - .L_57)
	.align		4
.L_57:
        /*0118*/ 	.word	index@(_ZN7cutlass13device_kernelIN5flash11enable_sm90INS1_16FlashAttnFwdSm90INS1_25CollectiveMainloopFwdSm90ILi2EN4cute5tupleIJNS5_1CILi1EEES8_S8_EEENS6_IJNS7_ILi128EEENS7_ILi176EEESA_EEELi128ENS_10bfloat16_tEfNS_4arch4Sm90ELb0ELb0ELb1ELb1ELb0ELb1ELb0ELb1ELb1ELb0ELb0ELb0EEENS1_21CollectiveEpilogueFwdINS6_IJSA_SA_SB_EEES9_SD_SF_Li256ELb1ELb0ELb0ELb0EEENS1_36VarlenDynamicPersistentTileSchedulerILi128ELi176ELi256ELi32ELb0ELb0ELb1ELb0ELb1ELb1EEEEEEEEEvNT_6ParamsE)
        /*011c*/ 	.word	0x00000000


	//----- nvinfo : EIATTR_MIN_STACK_SIZE
	.align		4
.L_58:
        /*0120*/ 	.byte	0x04, 0x12
        /*0122*/ 	.short	(.L_60 - .L_59)
	.align		4
.L_59:
        /*0124*/ 	.word	index@(_ZN7cutlass13device_kernelIN5flash11enable_sm90INS1_16FlashAttnFwdSm90INS1_25CollectiveMainloopFwdSm90ILi2EN4cute5tupleIJNS5_1CILi1EEES8_S8_EEENS6_IJNS7_ILi128EEESA_SA_EEELi128ENS_10bfloat16_tEfNS_4arch4Sm90ELb0ELb1ELb1ELb0ELb0ELb0ELb0ELb1ELb1ELb0ELb0ELb0EEENS1_21CollectiveEpilogueFwdISB_S9_SC_SE_Li256ELb0ELb0ELb0ELb0EEENS1_30DynamicPersistentTileSchedulerILi256ELi32ELb0ELb0ELb1EEEEEEEEEvNT_6ParamsE)
        /*0128*/ 	.word	0x00000000


	//----- nvinfo : EIATTR_MIN_STACK_SIZE
	.align		4
.L_60:
        /*012c*/ 	.byte	0x04, 0x12
        /*012e*/ 	.short	(.L_62 - .L_61)
	.align		4
.L_61:
        /*0130*/ 	.word	index@(_ZN7cutlass13device_kernelIN5flash11enable_sm90INS1_16FlashAttnFwdSm90INS1_25CollectiveMainloopFwdSm90ILi2EN4cute5tupleIJNS5_1CILi1EEES8_S8_EEENS6_IJNS7_ILi128EEESA_SA_EEELi128ENS_10bfloat16_tEfNS_4arch4Sm90ELb0ELb1ELb1ELb1ELb0ELb0ELb0ELb1ELb1ELb0ELb0ELb0EEENS1_21CollectiveEpilogueFwdISB_S9_SC_SE_Li256ELb1ELb0ELb0ELb0EEENS1_36VarlenDynamicPersistentTileSchedulerILi128ELi128ELi256ELi32ELb0ELb0ELb1ELb1ELb0ELb1EEEEEEEEEvNT_6ParamsE)
        /*0134*/ 	.word	0x00000000


	//----- nvinfo : EIATTR_MIN_STACK_SIZE
	.align		4
.L_62:
        /*0138*/ 	.byte	0x04, 0x12
        /*013a*/ 	.short	(.L_64 - .L_63)
	.align		4
.L_63:
        /*013c*/ 	.word	index@(_ZN7cutlass13device_kernelIN5flash11enable_sm90INS1_16FlashAttnFwdSm90INS1_25CollectiveMainloopFwdSm90ILi2EN4cute5tupleIJNS5_1CILi1EEES8_S8_EEENS6_IJNS7_ILi128EEESA_SA_EEELi128ENS_10bfloat16_tEfNS_4arch4Sm90ELb0ELb1ELb1ELb1ELb0ELb1ELb0ELb1ELb1ELb0ELb0ELb0EEENS1_21CollectiveEpilogueFwdISB_S9_SC_SE_Li256ELb1ELb0ELb0ELb0EEENS1_36VarlenDynamicPersistentTileSchedulerILi128ELi128ELi256ELi32ELb0ELb0ELb1ELb1ELb0ELb1EEEEEEEEEvNT_6ParamsE)
        /*0140*/ 	.word	0x00000000


	//----- nvinfo : EIATTR_MIN_STACK_SIZE
	.align		4
.L_64:
        /*0144*/ 	.byte	0x04, 0x12
        /*0146*/ 	.short	(.L_66 - .L_65)
	.align		4
.L_65:
        /*0148*/ 	.word	index@(_ZN7cutlass13device_kernelIN5flash11enable_sm90INS1_16FlashAttnFwdSm90INS1_25CollectiveMainloopFwdSm90ILi2EN4cute5tupleIJNS5_1CILi1EEES8_S8_EEENS6_IJNS7_ILi128EEESA_SA_EEELi128ENS_10bfloat16_tEfNS_4arch4Sm90ELb1ELb0ELb1ELb0ELb0ELb0ELb0ELb1ELb1ELb0ELb0ELb0EEENS1_21CollectiveEpilogueFwdISB_S9_SC_SE_Li256ELb0ELb0ELb0ELb0EEENS1_30DynamicPersistentTileSchedulerILi256ELi32ELb0ELb0ELb1EEEEEEEEEvNT_6ParamsE)
        /*014c*/ 	.word	0x00000000


	//----- nvinfo : EIATTR_MIN_STACK_SIZE
	.align		4
.L_66:
        /*0150*/ 	.byte	0x04, 0x12
        /*0152*/ 	.short	(.L_68 - .L_67)
	.align		4
.L_67:
        /*0154*/ 	.word	index@(_ZN7cutlass13device_kernelIN5flash11enable_sm90INS1_16FlashAttnFwdSm90INS1_25CollectiveMainloopFwdSm90ILi2EN4cute5tupleIJNS5_1CILi1EEES8_S8_EEENS6_IJNS7_ILi128EEESA_SA_EEELi128ENS_10bfloat16_tEfNS_4arch4Sm90ELb1ELb0ELb1ELb1ELb0ELb0ELb0ELb1ELb1ELb0ELb0ELb0EEENS1_21CollectiveEpilogueFwdISB_S9_SC_SE_Li256ELb1ELb0ELb0ELb0EEENS1_36VarlenDynamicPersistentTileSchedulerILi128ELi128ELi256ELi32ELb0ELb0ELb1ELb1ELb1ELb1EEEEEEEEEvNT_6ParamsE)
        /*0158*/ 	.word	0x00000000


	//----- nvinfo : EIATTR_MIN_STACK_SIZE
	.align		4
.L_68:
        /*015c*/ 	.byte	0x04, 0x12
        /*015e*/ 	.short	(.L_70 - .L_69)
	.align		4
.L_69:
        /*0160*/ 	.word	index@(_ZN7cutlass13device_kernelIN5flash11enable_sm90INS1_16FlashAttnFwdSm90INS1_25CollectiveMainloopFwdSm90ILi2EN4cute5tupleIJNS5_1CILi1EEES8_S8_EEENS6_IJNS7_ILi128EEESA_SA_EEELi128ENS_10bfloat16_tEfNS_4arch4Sm90ELb1ELb0ELb1ELb1ELb0ELb1ELb0ELb1ELb1ELb0ELb0ELb0EEENS1_21CollectiveEpilogueFwdISB_S9_SC_SE_Li256ELb1ELb0ELb0ELb0EEENS1_36VarlenDynamicPersistentTileSchedulerILi128ELi128ELi256ELi32ELb0ELb0ELb1ELb1ELb1ELb1EEEEEEEEEvNT_6ParamsE)
        /*0164*/ 	.word	0x00000000
.L_70:


//--------------------- .nv.compat                --------------------------
	.section	.nv.compat,"",@"SHT_CUDA_COMPAT_INFO"
	.align	4
        /*0000*/ 	.byte	0x02, 0x09, 0x01, 0x00, 0x02, 0x02, 0x01, 0x00, 0x02, 0x05, 0x05, 0x00, 0x03, 0x07, 0x01, 0x01
        /*0010*/ 	.byte	0x02, 0x03, 0x00, 0x00, 0x02, 0x06, 0x01, 0x00, 0x04, 0x0b, 0x08, 0x00, 0x09, 0x00, 0x00, 0x00
        /*0020*/ 	.byte	0x00, 0x00, 0x00, 0x00


//--------------------- .nv.info._ZN7cutlass13device_kernelIN5flash11enable_sm90INS1_16FlashAttnFwdSm90INS1_25CollectiveMainloopFwdSm90ILi2EN4cute5tupleIJNS5_1CILi1EEES8_S8_EEENS6_IJNS7_ILi128EEENS7_ILi176EEESA_EEELi128ENS_10bfloat16_tEfNS_4arch4Sm90ELb0ELb0ELb1ELb0ELb0ELb0ELb0ELb1ELb1ELb0ELb0ELb0EEENS1_21CollectiveEpilogueFwdINS6_IJSA_SA_SB_EEES9_SD_SF_Li256ELb0ELb0ELb0ELb0EEENS1_29StaticPersistentTileSchedulerILb0EEEEEEEEEvNT_6ParamsE --------------------------
	.section	.nv.info._ZN7cutlass13device_kernelIN5flash11enable_sm90INS1_16FlashAttnFwdSm90INS1_25CollectiveMainloopFwdSm90ILi2EN4cute5tupleIJNS5_1CILi1EEES8_S8_EEENS6_IJNS7_ILi128EEENS7_ILi176EEESA_EEELi128ENS_10bfloat16_tEfNS_4arch4Sm90ELb0ELb0ELb1ELb0ELb0ELb0ELb0ELb1ELb1ELb0ELb0ELb0EEENS1_21CollectiveEpilogueFwdINS6_IJSA_SA_SB_EEES9_SD_SF_Li256ELb0ELb0ELb0ELb0EEENS1_29StaticPersistentTileSchedulerILb0EEEEEEEEEvNT_6ParamsE,"",@"SHT_CUDA_INFO"
	.sectionflags	@""
	.align	4


	//----- nvinfo : EIATTR_CUDA_API_VERSION
	.align		4
        /*0000*/ 	.byte	0x04, 0x37
        /*0002*/ 	.short	(.L_72 - .L_71)
.L_71:
        /*0004*/ 	.word	0x00000082


	//----- nvinfo : EIATTR_KPARAM_INFO
	.align		4
.L_72:
        /*0008*/ 	.byte	0x04, 0x17
        /*000a*/ 	.short	(.L_74 - .L_73)
.L_73:
        /*000c*/ 	.word	0x00000000
        /*0010*/ 	.short	0x0000
        /*0012*/ 	.short	0x0000
        /*0014*/ 	.byte	0x00, 0xf0, 0x01, 0x2e


	//----- nvinfo : EIATTR_SPARSE_MMA_MASK
	.align		4
.L_74:
        /*0018*/ 	.byte	0x03, 0x50
        /*001a*/ 	.short	0x0000


	//----- nvinfo : EIATTR_MAXREG_COUNT
	.align		4
        /*001c*/ 	.byte	0x03, 0x1b
        /*001e*/ 	.short	0x00a8


	//----- nvinfo : EIATTR_MERCURY_ISA_VERSION
	.align		4
        /*0020*/ 	.byte	0x03, 0x5f
        /*0022*/ 	.short	0x0101


	//----- nvinfo : EIATTR_VRC_CTA_INIT_COUNT
	.align		4
        /*0024*/ 	.byte	0x02, 0x4a
	.zero		1
	.zero		1


	//----- nvinfo : EIATTR_EXIT_INSTR_OFFSETS
	.align		4
        /*0028*/ 	.byte	0x04, 0x1c
        /*002a*/ 	.short	(.L_76 - .L_75)


	//   ....[0]....
.L_75:
        /*002c*/ 	.word	0x00000010


	//----- nvinfo : EIATTR_MAX_THREADS
	.align		4
.L_76:
        /*0030*/ 	.byte	0x04, 0x05
        /*0032*/ 	.short	(.L_78 - .L_77)
.L_77:
        /*0034*/ 	.word	0x00000180
        /*0038*/ 	.word	0x00000001
        /*003c*/ 	.word	0x00000001


	//----- nvinfo : EIATTR_CBANK_PARAM_SIZE
	.align		4
.L_78:
        /*0040*/ 	.byte	0x03, 0x19
        /*0042*/ 	.short	0x0b80


	//----- nvinfo : EIATTR_PARAM_CBANK
	.align		4
        /*0044*/ 	.byte	0x04, 0x0a
        /*0046*/ 	.short	(.L_80 - .L_79)
	.align		4
.L_79:
        /*0048*/ 	.word	index@(.nv.constant0._ZN7cutlass13device_kernelIN5flash11enable_sm90INS1_16FlashAttnFwdSm90INS1_25CollectiveMainloopFwdSm90ILi2EN4cute5tupleIJNS5_1CILi1EEES8_S8_EEENS6_IJNS7_ILi128EEENS7_ILi176EEESA_EEELi128ENS_10bfloat16_tEfNS_4arch4Sm90ELb0ELb0ELb1ELb0ELb0ELb0ELb0ELb1ELb1ELb0ELb0ELb0EEENS1_21CollectiveEpilogueFwdINS6_IJSA_SA_SB_EEES9_SD_SF_Li256ELb0ELb0ELb0ELb0EEENS1_29StaticPersistentTileSchedulerILb0EEEEEEEEEvNT_6ParamsE)
        /*004c*/ 	.short	0x0380
        /*004e*/ 	.short	0x0b80


	//----- nvinfo : EIATTR_SW_WAR
	.align		4
.L_80:
        /*0050*/ 	.byte	0x04, 0x36
        /*0052*/ 	.short	(.L_82 - .L_81)
.L_81:
        /*0054*/ 	.word	0x00000008
.L_82:


//--------------------- .nv.info._ZN7cutlass13device_kernelIN5flash11enable_sm90INS1_16FlashAttnFwdSm90INS1_25CollectiveMainloopFwdSm90ILi2EN4cute5tupleIJNS5_1CILi2EEENS7_ILi1EEES9_EEENS6_IJNS7_ILi128EEENS7_ILi176EEESB_EEELi128ENS_10bfloat16_tEfNS_4arch4Sm90ELb0ELb0ELb1ELb0ELb0ELb0ELb0ELb1ELb1ELb0ELb0ELb0EEENS1_21CollectiveEpilogueFwdINS6_IJSB_SB_SC_EEESA_SE_SG_Li256ELb0ELb0ELb0ELb0EEENS1_29StaticPersistentTileSchedulerILb0EEEEEEEEEvNT_6ParamsE --------------------------
	.section	.nv.info._ZN7cutlass13device_kernelIN5flash11enable_sm90INS1_16FlashAttnFwdSm90INS1_25CollectiveMainloopFwdSm90ILi2EN4cute5tupleIJNS5_1CILi2EEENS7_ILi1EEES9_EEENS6_IJNS7_ILi128EEENS7_ILi176EEESB_EEELi128ENS_10bfloat16_tEfNS_4arch4Sm90ELb0ELb0ELb1ELb0ELb0ELb0ELb0ELb1ELb1ELb0ELb0ELb0EEENS1_21CollectiveEpilogueFwdINS6_IJSB_SB_SC_EEESA_SE_SG_Li256ELb0ELb0ELb0ELb0EEENS1_29StaticPersistentTileSchedulerILb0EEEEEEEEEvNT_6ParamsE,"",@"SHT_CUDA_INFO"
	.sectionflags	@""
	.align	4


	//----- nvinfo : EIATTR_CUDA_API_VERSION
	.align		4
        /*0000*/ 	.byte	0x04, 0x37
        /*0002*/ 	.short	(.L_84 - .L_83)
.L_83:
        /*0004*/ 	.word	0x00000082


	//----- nvinfo : EIATTR_KPARAM_INFO
	.align		4
.L_84:
        /*0008*/ 	.byte	0x04, 0x17
        /*000a*/ 	.short	(.L_86 - .L_85)
.L_85:
        /*000c*/ 	.word	0x00000000
        /*0010*/ 	.short	0x0000
        /*0012*/ 	.short	0x0000
        /*0014*/ 	.byte	0x00, 0xf0, 0x01, 0x2e


	//----- nvinfo : EIATTR_SPARSE_MMA_MASK
	.align		4
.L_86:
        /*0018*/ 	.byte	0x03, 0x50
        /*001a*/ 	.short	0x0000


	//----- nvinfo : EIATTR_MAXREG_COUNT
	.align		4
        /*001c*/ 	.byte	0x03, 0x1b
        /*001e*/ 	.short	0x00a8


	//----- nvinfo : EIATTR_MERCURY_ISA_VERSION
	.align		4
        /*0020*/ 	.byte	0x03, 0x5f
        /*0022*/ 	.short	0x0101


	//----- nvinfo : EIATTR_VRC_CTA_INIT_COUNT
	.align		4
        /*0024*/ 	.byte	0x02, 0x4a
	.zero		1
	.zero		1


	//----- nvinfo : EIATTR_EXIT_INSTR_OFFSETS
	.align		4
        /*0028*/ 	.byte	0x04, 0x1c
        /*002a*/ 	.short	(.L_88 - .L_87)


	//   ....[0]....
.L_87:
        /*002c*/ 	.word	0x00000010


	//----- nvinfo : EIATTR_MAX_THREADS
	.align		4
.L_88:
        /*0030*/ 	.byte	0x04, 0x05
        /*0032*/ 	.short	(.L_90 - .L_89)
.L_89:
        /*0034*/ 	.word	0x00000180
        /*0038*/ 	.word	0x00000001
        /*003c*/ 	.word	0x00000001


	//----- nvinfo : EIATTR_CBANK_PARAM_SIZE
	.align		4
.L_90:
        /*0040*/ 	.byte	0x03, 0x19
        /*0042*/ 	.short	0x0b80


	//----- nvinfo : EIATTR_PARAM_CBANK
	.align		4
        /*0044*/ 	.byte	0x04, 0x0a
        /*0046*/ 	.short	(.L_92 - .L_91)
	.align		4
.L_91:
        /*0048*/ 	.word	index@(.nv.constant0._ZN7cutlass13device_kernelIN5flash11enable_sm90INS1_16FlashAttnFwdSm90INS1_25CollectiveMainloopFwdSm90ILi2EN4cute5tupleIJNS5_1CILi2EEENS7_ILi1EEES9_EEENS6_IJNS7_ILi128EEENS7_ILi176EEESB_EEELi128ENS_10bfloat16_tEfNS_4arch4Sm90ELb0ELb0ELb1ELb0ELb0ELb0ELb0ELb1ELb1ELb0ELb0ELb0EEENS1_21CollectiveEpilogueFwdINS6_IJSB_SB_SC_EEESA_SE_SG_Li256ELb0ELb0ELb0ELb0EEENS1_29StaticPersistentTileSchedulerILb0EEEEEEEEEvNT_6ParamsE)
        /*004c*/ 	.short	0x0380
        /*004e*/ 	.short	0x0b80


	//----- nvinfo : EIATTR_SW_WAR
	.align		4
.L_92:
        /*0050*/ 	.byte	0x04, 0x36
        /*0052*/ 	.short	(.L_94 - .L_93)
.L_93:
        /*0054*/ 	.word	0x00000008
.L_94:


//--------------------- .nv.info._ZN7cutlass13device_kernelIN5flash11enable_sm90INS1_16FlashAttnFwdSm90INS1_25CollectiveMainloopFwdSm90ILi2EN4cute5tupleIJNS5_1CILi1EEES8_S8_EEENS6_IJNS7_ILi128EEENS7_ILi176EEESA_EEELi128ENS_10bfloat16_tEfNS_4arch4Sm90ELb0ELb0ELb1ELb1ELb0ELb0ELb0ELb1ELb1ELb0ELb0ELb0EEENS1_21CollectiveEpilogueFwdINS6_IJSA_SA_SB_EEES9_SD_SF_Li256ELb1ELb0ELb0ELb0EEENS1_36VarlenDynamicPersistentTileSchedulerILi128ELi176ELi256ELi32ELb0ELb0ELb1ELb0ELb1ELb1EEEEEEEEEvNT_6ParamsE --------------------------
	.section	.nv.info._ZN7cutlass13device_kernelIN5flash11enable_sm90INS1_16FlashAttnFwdSm90INS1_25CollectiveMainloopFwdSm90ILi2EN4cute5tupleIJNS5_1CILi1EEES8_S8_EEENS6_IJNS7_ILi128EEENS7_ILi176EEESA_EEELi128ENS_10bfloat16_tEfNS_4arch4Sm90ELb0ELb0ELb1ELb1ELb0ELb0ELb0ELb1ELb1ELb0ELb0ELb0EEENS1_21CollectiveEpilogueFwdINS6_IJSA_SA_SB_EEES9_SD_SF_Li256ELb1ELb0ELb0ELb0EEENS1_36VarlenDynamicPersistentTileSchedulerILi128ELi176ELi256ELi32ELb0ELb0ELb1ELb0ELb1ELb1EEEEEEEEEvNT_6ParamsE,"",@"SHT_CUDA_INFO"
	.sectionflags	@""
	.align	4


	//----- nvinfo : EIATTR_CUDA_API_VERSION
	.align		4
        /*0000*/ 	.byte	0x04, 0x37
        /*0002*/ 	.short	(.L_96 - .L_95)
.L_95:
        /*0004*/ 	.word	0x00000082


	//----- nvinfo : EIATTR_KPARAM_INFO
	.align		4
.L_96:
        /*0008*/ 	.byte	0x04, 0x17
        /*000a*/ 	.short	(.L_98 - .L_97)
.L_97:
        /*000c*/ 	.word	0x00000000
        /*0010*/ 	.short	0x0000
        /*0012*/ 	.short	0x0000
        /*0014*/ 	.byte	0x00, 0xf0, 0x01, 0x28


	//----- nvinfo : EIATTR_SPARSE_MMA_MASK
	.align		4
.L_98:
        /*0018*/ 	.byte	0x03, 0x50
        /*001a*/ 	.short	0x0000


	//----- nvinfo : EIATTR_MAXREG_COUNT
	.align		4
        /*001c*/ 	.byte	0x03, 0x1b
        /*001e*/ 	.short	0x00a8


	//----- nvinfo : EIATTR_MERCURY_ISA_VERSION
	.align		4
        /*0020*/ 	.byte	0x03, 0x5f
        /*0022*/ 	.short	0x0101


	//----- nvinfo : EIATTR_VRC_CTA_INIT_COUNT
	.align		4
        /*0024*/ 	.byte	0x02, 0x4a
	.zero		1
	.zero		1


	//----- nvinfo : EIATTR_EXIT_INSTR_OFFSETS
	.align		4
        /*0028*/ 	.byte	0x04, 0x1c
        /*002a*/ 	.short	(.L_100 - .L_99)


	//   ....[0]....
.L_99:
        /*002c*/ 	.word	0x00000010


	//----- nvinfo : EIATTR_MAX_THREADS
	.align		4
.L_100:
        /*0030*/ 	.byte	0x04, 0x05
        /*0032*/ 	.short	(.L_102 - .L_101)
.L_101:
        /*0034*/ 	.word	0x00000180
        /*0038*/ 	.word	0x00000001
        /*003c*/ 	.word	0x00000001


	//----- nvinfo : EIATTR_CBANK_PARAM_SIZE
	.align		4
.L_102:
        /*0040*/ 	.byte	0x03, 0x19
        /*0042*/ 	.short	0x0a00


	//----- nvinfo : EIATTR_PARAM_CBANK
	.align		4
        /*0044*/ 	.byte	0x04, 0x0a
        /*0046*/ 	.short	(.L_104 - .L_103)
	.align		4
.L_103:
        /*0048*/ 	.word	index@(.nv.constant0._ZN7cutlass13device_kernelIN5flash11enable_sm90INS1_16FlashAttnFwdSm90INS1_25CollectiveMainloopFwdSm90ILi2EN4cute5tupleIJNS5_1CILi1EEES8_S8_EEENS6_IJNS7_ILi128EEENS7_ILi176EEESA_EEELi128ENS_10bfloat16_tEfNS_4arch4Sm90ELb0ELb0ELb1ELb1ELb0ELb0ELb0ELb1ELb1ELb0ELb0ELb0EEENS1_21CollectiveEpilogueFwdINS6_IJSA_SA_SB_EEES9_SD_SF_Li256ELb1ELb0ELb0ELb0EEENS1_36VarlenDynamicPersistentTileSchedulerILi128ELi176ELi256ELi32ELb0ELb0ELb1ELb0ELb1ELb1EEEEEEEEEvNT_6ParamsE)
        /*004c*/ 	.short	0x0380
        /*004e*/ 	.short	0x0a00


	//----- nvinfo : EIATTR_SW_WAR
	.align		4
.L_104:
        /*0050*/ 	.byte	0x04, 0x36
        /*0052*/ 	.short	(.L_106 - .L_105)
.L_105:
        /*0054*/ 	.word	0x00000008
.L_106:


//--------------------- .nv.info._ZN7cutlass13device_kernelIN5flash11enable_sm90INS1_16FlashAttnFwdSm90INS1_25CollectiveMainloopFwdSm90ILi2EN4cute5tupleIJNS5_1CILi1EEES8_S8_EEENS6_IJNS7_ILi128EEENS7_ILi176EEESA_EEELi128ENS_10bfloat16_tEfNS_4arch4Sm90ELb0ELb0ELb1ELb1ELb0ELb1ELb0ELb1ELb1ELb0ELb0ELb0EEENS1_21CollectiveEpilogueFwdINS6_IJSA_SA_SB_EEES9_SD_SF_Li256ELb1ELb0ELb0ELb0EEENS1_36VarlenDynamicPersistentTileSchedulerILi128ELi176ELi256ELi32ELb0ELb0ELb1ELb0ELb1ELb1EEEEEEEEEvNT_6ParamsE --------------------------
	.section	.nv.info._ZN7cutlass13device_kernelIN5flash11enable_sm90INS1_16FlashAttnFwdSm90INS1_25CollectiveMainloopFwdSm90ILi2EN4cute5tupleIJNS5_1CILi1EEES8_S8_EEENS6_IJNS7_ILi128EEENS7_ILi176EEESA_EEELi128ENS_10bfloat16_tEfNS_4arch4Sm90ELb0ELb0ELb1ELb1ELb0ELb1ELb0ELb1ELb1ELb0ELb0ELb0EEENS1_21CollectiveEpilogueFwdINS6_IJSA_SA_SB_EEES9_SD_SF_Li256ELb1ELb0ELb0ELb0EEENS1_36VarlenDynamicPersistentTileSchedulerILi128ELi176ELi256ELi32ELb0ELb0ELb1ELb0ELb1ELb1EEEEEEEEEvNT_6ParamsE,"",@"SHT_CUDA_INFO"
	.sectionflags	@""
	.align	4


	//----- nvinfo : EIATTR_CUDA_API_VERSION
	.align		4
        /*0000*/ 	.byte	0x04, 0x37
        /*0002*/ 	.short	(.L_108 - .L_107)
.L_107:
        /*0004*/ 	.word	0x00000082


	//----- nvinfo : EIATTR_KPARAM_INFO
	.align		4
.L_108:
        /*0008*/ 	.byte	0x04, 0x17
        /*000a*/ 	.short	(.L_110 - .L_109)
.L_109:
        /*000c*/ 	.word	0x00000000
        /*0010*/ 	.short	0x0000
        /*0012*/ 	.short	0x0000
        /*0014*/ 	.byte	0x00, 0xf0, 0x01, 0x28


	//----- nvinfo : EIATTR_SPARSE_MMA_MASK
	.align		4
.L_110:
        /*0018*/ 	.byte	0x03, 0x50
        /*001a*/ 	.short	0x0000


	//----- nvinfo : EIATTR_MAXREG_COUNT
	.align		4
        /*001c*/ 	.byte	0x03, 0x1b
        /*001e*/ 	.short	0x00a8


	//----- nvinfo : EIATTR_MERCURY_ISA_VERSION
	.align		4
        /*0020*/ 	.byte	0x03, 0x5f
        /*0022*/ 	.short	0x0101


	//----- nvinfo : EIATTR_VRC_CTA_INIT_COUNT
	.align		4
        /*0024*/ 	.byte	0x02, 0x4a
	.zero		1
	.zero		1


	//----- nvinfo : EIATTR_EXIT_INSTR_OFFSETS
	.align		4
        /*0028*/ 	.byte	0x04, 0x1c
        /*002a*/ 	.short	(.L_112 - .L_111)


	//   ....[0]....
.L_111:
        /*002c*/ 	.word	0x00000010


	//----- nvinfo : EIATTR_MAX_THREADS
	.align		4
.L_112:
        /*0030*/ 	.byte	0x04, 0x05
        /*0032*/ 	.short	(.L_114 - .L_113)
.L_113:
        /*0034*/ 	.word	0x00000180
        /*0038*/ 	.word	0x00000001
        /*003c*/ 	.word	0x00000001


	//----- nvinfo : EIATTR_CBANK_PARAM_SIZE
	.align		4
.L_114:
        /*0040*/ 	.byte	0x03, 0x19
        /*0042*/ 	.short	0x0a00


	//----- nvinfo : EIATTR_PARAM_CBANK
	.align		4
        /*0044*/ 	.byte	0x04, 0x0a
        /*0046*/ 	.short	(.L_116 - .L_115)
	.align		4
.L_115:
        /*0048*/ 	.word	index@(.nv.constant0._ZN7cutlass13device_kernelIN5flash11enable_sm90INS1_16FlashAttnFwdSm90INS1_25CollectiveMainloopFwdSm90ILi2EN4cute5tupleIJNS5_1CILi1EEES8_S8_EEENS6_IJNS7_ILi128EEENS7_ILi176EEESA_EEELi128ENS_10bfloat16_tEfNS_4arch4Sm90ELb0ELb0ELb1ELb1ELb0ELb1ELb0ELb1ELb1ELb0ELb0ELb0EEENS1_21CollectiveEpilogueFwdINS6_IJSA_SA_SB_EEES9_SD_SF_Li256ELb1ELb0ELb0ELb0EEENS1_36VarlenDynamicPersistentTileSchedulerILi128ELi176ELi256ELi32ELb0ELb0ELb1ELb0ELb1ELb1EEEEEEEEEvNT_6ParamsE)
        /*004c*/ 	.short	0x0380
        /*004e*/ 	.short	0x0a00


	//----- nvinfo : EIATTR_SW_WAR
	.align		4
.L_116:
        /*0050*/ 	.byte	0x04, 0x36
        /*0052*/ 	.short	(.L_118 - .L_117)
.L_117:
        /*0054*/ 	.word	0x00000008
.L_118:


//--------------------- .nv.info._ZN7cutlass13device_kernelIN5flash11enable_sm90INS1_16FlashAttnFwdSm90INS1_25CollectiveMainloopFwdSm90ILi2EN4cute5tupleIJNS5_1CILi1EEES8_S8_EEENS6_IJNS7_ILi128EEESA_SA_EEELi128ENS_10bfloat16_tEfNS_4arch4Sm90ELb0ELb1ELb1ELb0ELb0ELb0ELb0ELb1ELb1ELb0ELb0ELb0EEENS1_21CollectiveEpilogueFwdISB_S9_SC_SE_Li256ELb0ELb0ELb0ELb0EEENS1_30DynamicPersistentTileSchedulerILi256ELi32ELb0ELb0ELb1EEEEEEEEEvNT_6ParamsE --------------------------
	.section	.nv.info._ZN7cutlass13device_kernelIN5flash11enable_sm90INS1_16FlashAttnFwdSm90INS1_25CollectiveMainloopFwdSm90ILi2EN4cute5tupleIJNS5_1CILi1EEES8_S8_EEENS6_IJNS7_ILi128EEESA_SA_EEELi128ENS_10bfloat16_tEfNS_4arch4Sm90ELb0ELb1ELb1ELb0ELb0ELb0ELb0ELb1ELb1ELb0ELb0ELb0EEENS1_21CollectiveEpilogueFwdISB_S9_SC_SE_Li256ELb0ELb0ELb0ELb0EEENS1_30DynamicPersistentTileSchedulerILi256ELi32ELb0ELb0ELb1EEEEEEEEEvNT_6ParamsE,"",@"SHT_CUDA_INFO"
	.sectionflags	@""
	.align	4


	//----- nvinfo : EIATTR_CUDA_API_VERSION
	.align		4
        /*0000*/ 	.byte	0x04, 0x37
        /*0002*/ 	.short	(.L_120 - .L_119)
.L_119:
        /*0004*/ 	.word	0x00000082


	//----- nvinfo : EIATTR_KPARAM_INFO
	.align		4
.L_120:
        /*0008*/ 	.byte	0x04, 0x17
        /*000a*/ 	.short	(.L_122 - .L_121)
.L_121:
        /*000c*/ 	.word	0x00000000
        /*0010*/ 	.short	0x0000
        /*0012*/ 	.short	0x0000
        /*0014*/ 	.byte	0x00, 0xf0, 0x01, 0x2e


	//----- nvinfo : EIATTR_SPARSE_MMA_MASK
	.align		4
.L_122:
        /*0018*/ 	.byte	0x03, 0x50
        /*001a*/ 	.short	0x0000


	//----- nvinfo : EIATTR_MAXREG_COUNT
	.align		4
        /*001c*/ 	.byte	0x03, 0x1b
        /*001e*/ 	.short	0x00a8


	//----- nvinfo : EIATTR_MERCURY_ISA_VERSION
	.align		4
        /*0020*/ 	.byte	0x03, 0x5f
        /*0022*/ 	.short	0x0101


	//----- nvinfo : EIATTR_VRC_CTA_INIT_COUNT
	.align		4
        /*0024*/ 	.byte	0x02, 0x4a
	.zero		1
	.zero		1


	//----- nvinfo : EIATTR_EXIT_INSTR_OFFSETS
	.align		4
        /*0028*/ 	.byte	0x04, 0x1c
        /*002a*/ 	.short	(.L_124 - .L_123)


	//   ....[0]....
.L_123:
        /*002c*/ 	.word	0x00000010


	//----- nvinfo : EIATTR_MAX_THREADS
	.align		4
.L_124:
        /*0030*/ 	.byte	0x04, 0x05
        /*0032*/ 	.short	(.L_126 - .L_125)
.L_125:
        /*0034*/ 	.word	0x00000180
        /*0038*/ 	.word	0x00000001
        /*003c*/ 	.word	0x00000001


	//----- nvinfo : EIATTR_CBANK_PARAM_SIZE
	.align		4
.L_126:
        /*0040*/ 	.byte	0x03, 0x19
        /*0042*/ 	.short	0x0b80


	//----- nvinfo : EIATTR_PARAM_CBANK
	.align		4
        /*0044*/ 	.byte	0x04, 0x0a
        /*0046*/ 	.short	(.L_128 - .L_127)
	.align		4
.L_127:
        /*0048*/ 	.word	index@(.nv.constant0._ZN7cutlass13device_kernelIN5flash11enable_sm90INS1_16FlashAttnFwdSm90INS1_25CollectiveMainloopFwdSm90ILi2EN4cute5tupleIJNS5_1CILi1EEES8_S8_EEENS6_IJNS7_ILi128EEESA_SA_EEELi128ENS_10bfloat16_tEfNS_4arch4Sm90ELb0ELb1ELb1ELb0ELb0ELb0ELb0ELb1ELb1ELb0ELb0ELb0EEENS1_21CollectiveEpilogueFwdISB_S9_SC_SE_Li256ELb0ELb0ELb0ELb0EEENS1_30DynamicPersistentTileSchedulerILi256ELi32ELb0ELb0ELb1EEEEEEEEEvNT_6ParamsE)
        /*004c*/ 	.short	0x0380
        /*004e*/ 	.short	0x0b80


	//----- nvinfo : EIATTR_SW_WAR
	.align		4
.L_128:
        /*0050*/ 	.byte	0x04, 0x36
        /*0052*/ 	.short	(.L_130 - .L_129)
.L_129:
        /*0054*/ 	.word	0x00000008
.L_130:


//--------------------- .nv.info._ZN7cutlass13device_kernelIN5flash11enable_sm90INS1_16FlashAttnFwdSm90INS1_25CollectiveMainloopFwdSm90ILi2EN4cute5tupleIJNS5_1CILi1EEES8_S8_EEENS6_IJNS7_ILi128EEESA_SA_EEELi128ENS_10bfloat16_tEfNS_4arch4Sm90ELb0ELb1ELb1ELb1ELb0ELb0ELb0ELb1ELb1ELb0ELb0ELb0EEENS1_21CollectiveEpilogueFwdISB_S9_SC_SE_Li256ELb1ELb0ELb0ELb0EEENS1_36VarlenDynamicPersistentTileSchedulerILi128ELi128ELi256ELi32ELb0ELb0ELb1ELb1ELb0ELb1EEEEEEEEEvNT_6ParamsE --------------------------
	.section	.nv.info._ZN7cutlass13device_kernelIN5flash11enable_sm90INS1_16FlashAttnFwdSm90INS1_25CollectiveMainloopFwdSm90ILi2EN4cute5tupleIJNS5_1CILi1EEES8_S8_EEENS6_IJNS7_ILi128EEESA_SA_EEELi128ENS_10bfloat16_tEfNS_4arch4Sm90ELb0ELb1ELb1ELb1ELb0ELb0ELb0ELb1ELb1ELb0ELb0ELb0EEENS1_21CollectiveEpilogueFwdISB_S9_SC_SE_Li256ELb1ELb0ELb0ELb0EEENS1_36VarlenDynamicPersistentTileSchedulerILi128ELi128ELi256ELi32ELb0ELb0ELb1ELb1ELb0ELb1EEEEEEEEEvNT_6ParamsE,"",@"SHT_CUDA_INFO"
	.sectionflags	@""
	.align	4


	//----- nvinfo : EIATTR_CUDA_API_VERSION
	.align		4
        /*0000*/ 	.byte	0x04, 0x37
        /*0002*/ 	.short	(.L_132 - .L_131)
.L_131:
        /*0004*/ 	.word	0x00000082


	//----- nvinfo : EIATTR_KPARAM_INFO
	.align		4
.L_132:
        /*0008*/ 	.byte	0x04, 0x17
        /*000a*/ 	.short	(.L_134 - .L_133)
.L_133:
        /*000c*/ 	.word	0x00000000
        /*0010*/ 	.short	0x0000
        /*0012*/ 	.short	0x0000
        /*0014*/ 	.byte	0x00, 0xf0, 0x01, 0x28


	//----- nvinfo : EIATTR_SPARSE_MMA_MASK
	.align		4
.L_134:
        /*0018*/ 	.byte	0x03, 0x50
        /*001a*/ 	.short	0x0000


	//----- nvinfo : EIATTR_MAXREG_COUNT
	.align		4
        /*001c*/ 	.byte	0x03, 0x1b
        /*001e*/ 	.short	0x00a8


	//----- nvinfo : EIATTR_MERCURY_ISA_VERSION
	.align		4
        /*0020*/ 	.byte	0x03, 0x5f
        /*0022*/ 	.short	0x0101


	//----- nvinfo : EIATTR_VRC_CTA_INIT_COUNT
	.align		4
        /*0024*/ 	.byte	0x02, 0x4a
	.zero		1
	.zero		1


	//----- nvinfo : EIATTR_EXIT_INSTR_OFFSETS
	.align		4
        /*0028*/ 	.byte	0x04, 0x1c
        /*002a*/ 	.short	(.L_136 - .L_135)


	//   ....[0]....
.L_135:
        /*002c*/ 	.word	0x00000010


	//----- nvinfo : EIATTR_MAX_THREADS
	.align		4
.L_136:
        /*0030*/ 	.byte	0x04, 0x05
        /*0032*/ 	.short	(.L_138 - .L_137)
.L_137:
        /*0034*/ 	.word	0x00000180
        /*0038*/ 	.word	0x00000001
        /*003c*/ 	.word	0x00000001


	//----- nvinfo : EIATTR_CBANK_PARAM_SIZE
	.align		4
.L_138:
        /*0040*/ 	.byte	0x03, 0x19
        /*0042*/ 	.short	0x0a00


	//----- nvinfo : EIATTR_PARAM_CBANK
	.align		4
        /*0044*/ 	.byte	0x04, 0x0a
        /*0046*/ 	.short	(.L_140 - .L_139)
	.align		4
.L_139:
        /*0048*/ 	.word	index@(.nv.constant0._ZN7cutlass13device_kernelIN5flash11enable_sm90INS1_16FlashAttnFwdSm90INS1_25CollectiveMainloopFwdSm90ILi2EN4cute5tupleIJNS5_1CILi1EEES8_S8_EEENS6_IJNS7_ILi128EEESA_SA_EEELi128ENS_10bfloat16_tEfNS_4arch4Sm90ELb0ELb1ELb1ELb1ELb0ELb0ELb0ELb1ELb1ELb0ELb0ELb0EEENS1_21CollectiveEpilogueFwdISB_S9_SC_SE_Li256ELb1ELb0ELb0ELb0EEENS1_36VarlenDynamicPersistentTileSchedulerILi128ELi128ELi256ELi32ELb0ELb0ELb1ELb1ELb0ELb1EEEEEEEEEvNT_6ParamsE)
        /*004c*/ 	.short	0x0380
        /*004e*/ 	.short	0x0a00


	//----- nvinfo : EIATTR_SW_WAR
	.align		4
.L_140:
        /*0050*/ 	.byte	0x04, 0x36
        /*0052*/ 	.short	(.L_142 - .L_141)
.L_141:
        /*0054*/ 	.word	0x00000008
.L_142:


//--------------------- .nv.info._ZN7cutlass13device_kernelIN5flash11enable_sm90INS1_16FlashAttnFwdSm90INS1_25CollectiveMainloopFwdSm90ILi2EN4cute5tupleIJNS5_1CILi1EEES8_S8_EEENS6_IJNS7_ILi128EEESA_SA_EEELi128ENS_10bfloat16_tEfNS_4arch4Sm90ELb0ELb1ELb1ELb1ELb0ELb1ELb0ELb1ELb1ELb0ELb0ELb0EEENS1_21CollectiveEpilogueFwdISB_S9_SC_SE_Li256ELb1ELb0ELb0ELb0EEENS1_36VarlenDynamicPersistentTileSchedulerILi128ELi128ELi256ELi32ELb0ELb0ELb1ELb1ELb0ELb1EEEEEEEEEvNT_6ParamsE --------------------------
	.section	.nv.info._ZN7cutlass13device_kernelIN5flash11enable_sm90INS1_16FlashAttnFwdSm90INS1_25CollectiveMainloopFwdSm90ILi2EN4cute5tupleIJNS5_1CILi1EEES8_S8_EEENS6_IJNS7_ILi128EEESA_SA_EEELi128ENS_10bfloat16_tEfNS_4arch4Sm90ELb0ELb1ELb1ELb1ELb0ELb1ELb0ELb1ELb1ELb0ELb0ELb0EEENS1_21CollectiveEpilogueFwdISB_S9_SC_SE_Li256ELb1ELb0ELb0ELb0EEENS1_36VarlenDynamicPersistentTileSchedulerILi128ELi128ELi256ELi32ELb0ELb0ELb1ELb1ELb0ELb1EEEEEEEEEvNT_6ParamsE,"",@"SHT_CUDA_INFO"
	.sectionflags	@""
	.align	4


	//----- nvinfo : EIATTR_CUDA_API_VERSION
	.align		4
        /*0000*/ 	.byte	0x04, 0x37
        /*0002*/ 	.short	(.L_144 - .L_143)
.L_143:
        /*0004*/ 	.word	0x00000082


	//----- nvinfo : EIATTR_KPARAM_INFO
	.align		4
.L_144:
        /*0008*/ 	.byte	0x04, 0x17
        /*000a*/ 	.short	(.L_146 - .L_145)
.L_145:
        /*000c*/ 	.word	0x00000000
        /*0010*/ 	.short	0x0000
        /*0012*/ 	.short	0x0000
        /*0014*/ 	.byte	0x00, 0xf0, 0x01, 0x28


	//----- nvinfo : EIATTR_SPARSE_MMA_MASK
	.align		4
.L_146:
        /*0018*/ 	.byte	0x03, 0x50
        /*001a*/ 	.short	0x0000


	//----- nvinfo : EIATTR_MAXREG_COUNT
	.align		4
        /*001c*/ 	.byte	0x03, 0x1b
        /*001e*/ 	.short	0x00a8


	//----- nvinfo : EIATTR_MERCURY_ISA_VERSION
	.align		4
        /*0020*/ 	.byte	0x03, 0x5f
        /*0022*/ 	.short	0x0101


	//----- nvinfo : EIATTR_VRC_CTA_INIT_COUNT
	.align		4
        /*0024*/ 	.byte	0x02, 0x4a
	.zero		1
	.zero		1


	//----- nvinfo : EIATTR_EXIT_INSTR_OFFSETS
	.align		4
        /*0028*/ 	.byte	0x04, 0x1c
        /*002a*/ 	.short	(.L_148 - .L_147)


	//   ....[0]....
.L_147:
        /*002c*/ 	.word	0x00000010


	//----- nvinfo : EIATTR_MAX_THREADS
	.align		4
.L_148:
        /*0030*/ 	.byte	0x04, 0x05
        /*0032*/ 	.short	(.L_150 - .L_149)
.L_149:
        /*0034*/ 	.word	0x00000180
        /*0038*/ 	.word	0x00000001
        /*003c*/ 	.word	0x00000001


	//----- nvinfo : EIATTR_CBANK_PARAM_SIZE
	.align		4
.L_150:
        /*0040*/ 	.byte	0x03, 0x19
        /*0042*/ 	.short	0x0a00


	//----- nvinfo : EIATTR_PARAM_CBANK
	.align		4
        /*0044*/ 	.byte	0x04, 0x0a
        /*0046*/ 	.short	(.L_152 - .L_151)
	.align		4
.L_151:
        /*0048*/ 	.word	index@(.nv.constant0._ZN7cutlass13device_kernelIN5flash11enable_sm90INS1_16FlashAttnFwdSm90INS1_25CollectiveMainloopFwdSm90ILi2EN4cute5tupleIJNS5_1CILi1EEES8_S8_EEENS6_IJNS7_ILi128EEESA_SA_EEELi128ENS_10bfloat16_tEfNS_4arch4Sm90ELb0ELb1ELb1ELb1ELb0ELb1ELb0ELb1ELb1ELb0ELb0ELb0EEENS1_21CollectiveEpilogueFwdISB_S9_SC_SE_Li256ELb1ELb0ELb0ELb0EEENS1_36VarlenDynamicPersistentTileSchedulerILi128ELi128ELi256ELi32ELb0ELb0ELb1ELb1ELb0ELb1EEEEEEEEEvNT_6ParamsE)
        /*004c*/ 	.short	0x0380
        /*004e*/ 	.short	0x0a00


	//----- nvinfo : EIATTR_SW_WAR
	.align		4
.L_152:
        /*0050*/ 	.byte	0x04, 0x36
        /*0052*/ 	.short	(.L_154 - .L_153)
.L_153:
        /*0054*/ 	.word	0x00000008
.L_154:


//--------------------- .nv.info._ZN7cutlass13device_kernelIN5flash11enable_sm90INS1_16FlashAttnFwdSm90INS1_25CollectiveMainloopFwdSm90ILi2EN4cute5tupleIJNS5_1CILi1EEES8_S8_EEENS6_IJNS7_ILi128EEESA_SA_EEELi128ENS_10bfloat16_tEfNS_4arch4Sm90ELb1ELb0ELb1ELb0ELb0ELb0ELb0ELb1ELb1ELb0ELb0ELb0EEENS1_21CollectiveEpilogueFwdISB_S9_SC_SE_Li256ELb0ELb0ELb0ELb0EEENS1_30DynamicPersistentTileSchedulerILi256ELi32ELb0ELb0ELb1EEEEEEEEEvNT_6ParamsE --------------------------
	.section	.nv.info._ZN7cutlass13device_kernelIN5flash11enable_sm90INS1_16FlashAttnFwdSm90INS1_25CollectiveMainloopFwdSm90ILi2EN4cute5tupleIJNS5_1CILi1EEES8_S8_EEENS6_IJNS7_ILi128EEESA_SA_EEELi128ENS_10bfloat16_tEfNS_4arch4Sm90ELb1ELb0ELb1ELb0ELb0ELb0ELb0ELb1ELb1ELb0ELb0ELb0EEENS1_21CollectiveEpilogueFwdISB_S9_SC_SE_Li256ELb0ELb0ELb0ELb0EEENS1_30DynamicPersistentTileSchedulerILi256ELi32ELb0ELb0ELb1EEEEEEEEEvNT_6ParamsE,"",@"SHT_CUDA_INFO"
	.sectionflags	@""
	.align	4


	//----- nvinfo : EIATTR_CUDA_API_VERSION
	.align		4
        /*0000*/ 	.byte	0x04, 0x37
        /*0002*/ 	.short	(.L_156 - .L_155)
.L_155:
        /*0004*/ 	.word	0x00000082


	//----- nvinfo : EIATTR_KPARAM_INFO
	.align		4
.L_156:
        /*0008*/ 	.byte	0x04, 0x17
        /*000a*/ 	.short	(.L_158 - .L_157)
.L_157:
        /*000c*/ 	.word	0x00000000
        /*0010*/ 	.short	0x0000
        /*0012*/ 	.short	0x0000
        /*0014*/ 	.byte	0x00, 0xf0, 0x01, 0x2e


	//----- nvinfo : EIATTR_SPARSE_MMA_MASK
	.align		4
.L_158:
        /*0018*/ 	.byte	0x03, 0x50
        /*001a*/ 	.short	0x0000


	//----- nvinfo : EIATTR_MAXREG_COUNT
	.align		4
        /*001c*/ 	.byte	0x03, 0x1b
        /*001e*/ 	.short	0x00a8


	//----- nvinfo : EIATTR_MERCURY_ISA_VERSION
	.align		4
        /*0020*/ 	.byte	0x03, 0x5f
        /*0022*/ 	.short	0x0101


	//----- nvinfo : EIATTR_VRC_CTA_INIT_COUNT
	.align		4
        /*0024*/ 	.byte	0x02, 0x4a
	.zero		1
	.zero		1


	//----- nvinfo : EIATTR_EXIT_INSTR_OFFSETS
	.align		4
        /*0028*/ 	.byte	0x04, 0x1c
        /*002a*/ 	.short	(.L_160 - .L_159)


	//   ....[0]....
.L_159:
        /*002c*/ 	.word	0x00000010


	//----- nvinfo : EIATTR_MAX_THREADS
	.align		4
.L_160:
        /*0030*/ 	.byte	0x04, 0x05
        /*0032*/ 	.short	(.L_162 - .L_161)
.L_161:
        /*0034*/ 	.word	0x00000180
        /*0038*/ 	.word	0x00000001
        /*003c*/ 	.word	0x00000001


	//----- nvinfo : EIATTR_CBANK_PARAM_SIZE
	.align		4
.L_162:
        /*0040*/ 	.byte	0x03, 0x19
        /*0042*/ 	.short	0x0b80


	//----- nvinfo : EIATTR_PARAM_CBANK
	.align		4
        /*0044*/ 	.byte	0x04, 0x0a
        /*0046*/ 	.short	(.L_164 - .L_163)
	.align		4
.L_163:
        /*0048*/ 	.word	index@(.nv.constant0._ZN7cutlass13device_kernelIN5flash11enable_sm90INS1_16FlashAttnFwdSm90INS1_25CollectiveMainloopFwdSm90ILi2EN4cute5tupleIJNS5_1CILi1EEES8_S8_EEENS6_IJNS7_ILi128EEESA_SA_EEELi128ENS_10bfloat16_tEfNS_4arch4Sm90ELb1ELb0ELb1ELb0ELb0ELb0ELb0ELb1ELb1ELb0ELb0ELb0EEENS1_21CollectiveEpilogueFwdISB_S9_SC_SE_Li256ELb0ELb0ELb0ELb0EEENS1_30DynamicPersistentTileSchedulerILi256ELi32ELb0ELb0ELb1EEEEEEEEEvNT_6ParamsE)
        /*004c*/ 	.short	0x0380
        /*004e*/ 	.short	0x0b80


	//----- nvinfo : EIATTR_SW_WAR
	.align		4
.L_164:
        /*0050*/ 	.byte	0x04, 0x36
        /*0052*/ 	.short	(.L_166 - .L_165)
.L_165:
        /*0054*/ 	.word	0x00000008
.L_166:


//--------------------- .nv.info._ZN7cutlass13device_kernelIN5flash11enable_sm90INS1_16FlashAttnFwdSm90INS1_25CollectiveMainloopFwdSm90ILi2EN4cute5tupleIJNS5_1CILi1EEES8_S8_EEENS6_IJNS7_ILi128EEESA_SA_EEELi128ENS_10bfloat16_tEfNS_4arch4Sm90ELb1ELb0ELb1ELb1ELb0ELb0ELb0ELb1ELb1ELb0ELb0ELb0EEENS1_21CollectiveEpilogueFwdISB_S9_SC_SE_Li256ELb1ELb0ELb0ELb0EEENS1_36VarlenDynamicPersistentTileSchedulerILi128ELi128ELi256ELi32ELb0ELb0ELb1ELb1ELb1ELb1EEEEEEEEEvNT_6ParamsE --------------------------
	.section	.nv.info._ZN7cutlass13device_kernelIN5flash11enable_sm90INS1_16FlashAttnFwdSm90INS1_25CollectiveMainloopFwdSm90ILi2EN4cute5tupleIJNS5_1CILi1EEES8_S8_EEENS6_IJNS7_ILi128EEESA_SA_EEELi128ENS_10bfloat16_tEfNS_4arch4Sm90ELb1ELb0ELb1ELb1ELb0ELb0ELb0ELb1ELb1ELb0ELb0ELb0EEENS1_21CollectiveEpilogueFwdISB_S9_SC_SE_Li256ELb1ELb0ELb0ELb0EEENS1_36VarlenDynamicPersistentTileSchedulerILi128ELi128ELi256ELi32ELb0ELb0ELb1ELb1ELb1ELb1EEEEEEEEEvNT_6ParamsE,"",@"SHT_CUDA_INFO"
	.sectionflags	@""
	.align	4


	//----- nvinfo : EIATTR_CUDA_API_VERSION
	.align		4
        /*0000*/ 	.byte	0x04, 0x37
        /*0002*/ 	.short	(.L_168 - .L_167)
.L_167:
        /*0004*/ 	.word	0x00000082


	//----- nvinfo : EIATTR_KPARAM_INFO
	.align		4
.L_168:
        /*0008*/ 	.byte	0x04, 0x17
        /*000a*/ 	.short	(.L_170 - .L_169)
.L_169:
        /*000c*/ 	.word	0x00000000
        /*0010*/ 	.short	0x0000
        /*0012*/ 	.short	0x0000
        /*0014*/ 	.byte	0x00, 0xf0, 0x01, 0x28


	//----- nvinfo : EIATTR_SPARSE_MMA_MASK
	.align		4
.L_170:
        /*0018*/ 	.byte	0x03, 0x50
        /*001a*/ 	.short	0x0000


	//----- nvinfo : EIATTR_MAXREG_COUNT
	.align		4
        /*001c*/ 	.byte	0x03, 0x1b
        /*001e*/ 	.short	0x00a8


	//----- nvinfo : EIATTR_MERCURY_ISA_VERSION
	.align		4
        /*0020*/ 	.byte	0x03, 0x5f
        /*0022*/ 	.short	0x0101


	//----- nvinfo : EIATTR_VRC_CTA_INIT_COUNT
	.align		4
        /*0024*/ 	.byte	0x02, 0x4a
	.zero		1
	.zero		1


	//----- nvinfo : EIATTR_EXIT_INSTR_OFFSETS
	.align		4
        /*0028*/ 	.byte	0x04, 0x1c
        /*002a*/ 	.short	(.L_172 - .L_171)


	//   ....[0]....
.L_171:
        /*002c*/ 	.word	0x00000010


	//----- nvinfo : EIATTR_MAX_THREADS
	.align		4
.L_172:
        /*0030*/ 	.byte	0x04, 0x05
        /*0032*/ 	.short	(.L_174 - .L_173)
.L_173:
        /*0034*/ 	.word	0x00000180
        /*0038*/ 	.word	0x00000001
        /*003c*/ 	.word	0x00000001


	//----- nvinfo : EIATTR_CBANK_PARAM_SIZE
	.align		4
.L_174:
        /*0040*/ 	.byte	0x03, 0x19
        /*0042*/ 	.short	0x0a00


	//----- nvinfo : EIATTR_PARAM_CBANK
	.align		4
        /*0044*/ 	.byte	0x04, 0x0a
        /*0046*/ 	.short	(.L_176 - .L_175)
	.align		4
.L_175:
        /*0048*/ 	.word	index@(.nv.constant0._ZN7cutlass13device_kernelIN5flash11enable_sm90INS1_16FlashAttnFwdSm90INS1_25CollectiveMainloopFwdSm90ILi2EN4cute5tupleIJNS5_1CILi1EEES8_S8_EEENS6_IJNS7_ILi128EEESA_SA_EEELi128ENS_10bfloat16_tEfNS_4arch4Sm90ELb1ELb0ELb1ELb1ELb0ELb0ELb0ELb1ELb1ELb0ELb0ELb0EEENS1_21CollectiveEpilogueFwdISB_S9_SC_SE_Li256ELb1ELb0ELb0ELb0EEENS1_36VarlenDynamicPersistentTileSchedulerILi128ELi128ELi256ELi32ELb0ELb0ELb1ELb1ELb1ELb1EEEEEEEEEvNT_6ParamsE)
        /*004c*/ 	.short	0x0380
        /*004e*/ 	.short	0x0a00


	//----- nvinfo : EIATTR_SW_WAR
	.align		4
.L_176:
        /*0050*/ 	.byte	0x04, 0x36
        /*0052*/ 	.short	(.L_178 - .L_177)
.L_177:
        /*0054*/ 	.word	0x00000008
.L_178:


//--------------------- .nv.info._ZN7cutlass13device_kernelIN5flash11enable_sm90INS1_16FlashAttnFwdSm90INS1_25CollectiveMainloopFwdSm90ILi2EN4cute5tupleIJNS5_1CILi1EEES8_S8_EEENS6_IJNS7_ILi128EEESA_SA_EEELi128ENS_10bfloat16_tEfNS_4arch4Sm90ELb1ELb0ELb1ELb1ELb0ELb1ELb0ELb1ELb1ELb0ELb0ELb0EEENS1_21CollectiveEpilogueFwdISB_S9_SC_SE_Li256ELb1ELb0ELb0ELb0EEENS1_36VarlenDynamicPersistentTileSchedulerILi128ELi128ELi256ELi32ELb0ELb0ELb1ELb1ELb1ELb1EEEEEEEEEvNT_6ParamsE --------------------------
	.section	.nv.info._ZN7cutlass13device_kernelIN5flash11enable_sm90INS1_16FlashAttnFwdSm90INS1_25CollectiveMainloopFwdSm90ILi2EN4cute5tupleIJNS5_1CILi1EEES8_S8_EEENS6_IJNS7_ILi128EEESA_SA_EEELi128ENS_10bfloat16_tEfNS_4arch4Sm90ELb1ELb0ELb1ELb1ELb0ELb1ELb0ELb1ELb1ELb0ELb0ELb0EEENS1_21CollectiveEpilogueFwdISB_S9_SC_SE_Li256ELb1ELb0ELb0ELb0EEENS1_36VarlenDynamicPersistentTileSchedulerILi128ELi128ELi256ELi32ELb0ELb0ELb1ELb1ELb1ELb1EEEEEEEEEvNT_6ParamsE,"",@"SHT_CUDA_INFO"
	.sectionflags	@""
	.align	4


	//----- nvinfo : EIATTR_CUDA_API_VERSION
	.align		4
        /*0000*/ 	.byte	0x04, 0x37
        /*0002*/ 	.short	(.L_180 - .L_179)
.L_179:
        /*0004*/ 	.word	0x00000082


	//----- nvinfo : EIATTR_KPARAM_INFO
	.align		4
.L_180:
        /*0008*/ 	.byte	0x04, 0x17
        /*000a*/ 	.short	(.L_182 - .L_181)
.L_181:
        /*000c*/ 	.word	0x00000000
        /*0010*/ 	.short	0x0000
        /*0012*/ 	.short	0x0000
        /*0014*/ 	.byte	0x00, 0xf0, 0x01, 0x28


	//----- nvinfo : EIATTR_SPARSE_MMA_MASK
	.align		4
.L_182:
        /*0018*/ 	.byte	0x03, 0x50
        /*001a*/ 	.short	0x0000


	//----- nvinfo : EIATTR_MAXREG_COUNT
	.align		4
        /*001c*/ 	.byte	0x03, 0x1b
        /*001e*/ 	.short	0x00a8


	//----- nvinfo : EIATTR_MERCURY_ISA_VERSION
	.align		4
        /*0020*/ 	.byte	0x03, 0x5f
        /*0022*/ 	.short	0x0101


	//----- nvinfo : EIATTR_VRC_CTA_INIT_COUNT
	.align		4
        /*0024*/ 	.byte	0x02, 0x4a
	.zero		1
	.zero		1


	//----- nvinfo : EIATTR_EXIT_INSTR_OFFSETS
	.align		4
        /*0028*/ 	.byte	0x04, 0x1c
        /*002a*/ 	.short	(.L_184 - .L_183)


	//   ....[0]....
.L_183:
        /*002c*/ 	.word	0x00000010


	//----- nvinfo : EIATTR_MAX_THREADS
	.align		4
.L_184:
        /*0030*/ 	.byte	0x04, 0x05
        /*0032*/ 	.short	(.L_186 - .L_185)
.L_185:
        /*0034*/ 	.word	0x00000180
        /*0038*/ 	.word	0x00000001
        /*003c*/ 	.word	0x00000001


	//----- nvinfo : EIATTR_CBANK_PARAM_SIZE
	.align		4
.L_186:
        /*0040*/ 	.byte	0x03, 0x19
        /*0042*/ 	.short	0x0a00


	//----- nvinfo : EIATTR_PARAM_CBANK
	.align		4
        /*0044*/ 	.byte	0x04, 0x0a
        /*0046*/ 	.short	(.L_188 - .L_187)
	.align		4
.L_187:
        /*0048*/ 	.word	index@(.nv.constant0._ZN7cutlass13device_kernelIN5flash11enable_sm90INS1_16FlashAttnFwdSm90INS1_25CollectiveMainloopFwdSm90ILi2EN4cute5tupleIJNS5_1CILi1EEES8_S8_EEENS6_IJNS7_ILi128EEESA_SA_EEELi128ENS_10bfloat16_tEfNS_4arch4Sm90ELb1ELb0ELb1ELb1ELb0ELb1ELb0ELb1ELb1ELb0ELb0ELb0EEENS1_21CollectiveEpilogueFwdISB_S9_SC_SE_Li256ELb1ELb0ELb0ELb0EEENS1_36VarlenDynamicPersistentTileSchedulerILi128ELi128ELi256ELi32ELb0ELb0ELb1ELb1ELb1ELb1EEEEEEEEEvNT_6ParamsE)
        /*004c*/ 	.short	0x0380
        /*004e*/ 	.short	0x0a00


	//----- nvinfo : EIATTR_SW_WAR
	.align		4
.L_188:
        /*0050*/ 	.byte	0x04, 0x36
        /*0052*/ 	.short	(.L_190 - .L_189)
.L_189:
        /*0054*/ 	.word	0x00000008
.L_190:


//--------------------- .nv.callgraph             --------------------------
	.section	.nv.callgraph,"",@"SHT_CUDA_CALLGRAPH"
	.align	4
	.sectionentsize	8
	.align		4
        /*0000*/ 	.word	0x00000000
	.align		4
        /*0004*/ 	.word	0xffffffff
	.align		4
        /*0008*/ 	.word	0x00000000
	.align		4
        /*000c*/ 	.word	0xfffffffe
	.align		4
        /*0010*/ 	.word	0x00000000
	.align		4
        /*0014*/ 	.word	0xfffffffd
	.align		4
        /*0018*/ 	.word	0x00000000
	.align		4
        /*001c*/ 	.word	0xfffffffc


//--------------------- .nv.constant4             --------------------------
	.section	.nv.constant4,"a",@progbits
	.align	8
	.align		8
.nv.constant4:
        /*0000*/ 	.dword	_ZN74_INTERNAL_2e5bbd92_38_flash_fwd_hdim128_bf16_softcap_sm90_cu_f3e6f9ee_30744cuda3std3__45__cpo5beginE
	.align		8
        /*0008*/ 	.dword	_ZN74_INTERNAL_2e5bbd92_38_flash_fwd_hdim128_bf16_softcap_sm90_cu_f3e6f9ee_30744cuda3std3__45__cpo3endE
	.align		8
        /*0010*/ 	.dword	_ZN74_INTERNAL_2e5bbd92_38_flash_fwd_hdim128_bf16_softcap_sm90_cu_f3e6f9ee_30744cuda3std3__45__cpo6cbeginE
	.align		8
        /*0018*/ 	.dword	_ZN74_INTERNAL_2e5bbd92_38_flash_fwd_hdim128_bf16_softcap_sm90_cu_f3e6f9ee_30744cuda3std3__45__cpo4cendE
	.align		8
        /*0020*/ 	.dword	_ZN74_INTERNAL_2e5bbd92_38_flash_fwd_hdim128_bf16_softcap_sm90_cu_f3e6f9ee_30744cuda3std3__476_GLOBAL__N__2e5bbd92_38_flash_fwd_hdim128_bf16_softcap_sm90_cu_f3e6f9ee_30746ignoreE
	.align		8
        /*0028*/ 	.dword	_ZN74_INTERNAL_2e5bbd92_38_flash_fwd_hdim128_bf16_softcap_sm90_cu_f3e6f9ee_30744cuda3std3__419piecewise_constructE
	.align		8
        /*0030*/ 	.dword	_ZN74_INTERNAL_2e5bbd92_38_flash_fwd_hdim128_bf16_softcap_sm90_cu_f3e6f9ee_30744cuda3std3__48in_placeE
	.align		8
        /*0038*/ 	.dword	_ZN74_INTERNAL_2e5bbd92_38_flash_fwd_hdim128_bf16_softcap_sm90_cu_f3e6f9ee_30744cuda3std6ranges3__45__cpo4swapE
	.align		8
        /*0040*/ 	.dword	_ZN74_INTERNAL_2e5bbd92_38_flash_fwd_hdim128_bf16_softcap_sm90_cu_f3e6f9ee_30744cuda3std6ranges3__45__cpo9iter_moveE
	.align		8
        /*0048*/ 	.dword	_ZN74_INTERNAL_2e5bbd92_38_flash_fwd_hdim128_bf16_softcap_sm90_cu_f3e6f9ee_30744cute7productE
	.align		8
        /*0050*/ 	.dword	_ZN74_INTERNAL_2e5bbd92_38_flash_fwd_hdim128_bf16_softcap_sm90_cu_f3e6f9ee_30744cute1_E


//--------------------- .text._ZN7cutlass13device_kernelIN5flash11enable_sm90INS1_16FlashAttnFwdSm90INS1_25CollectiveMainloopFwdSm90ILi2EN4cute5tupleIJNS5_1CILi1EEES8_S8_EEENS6_IJNS7_ILi128EEENS7_ILi176EEESA_EEELi128ENS_10bfloat16_tEfNS_4arch4Sm90ELb0ELb0ELb1ELb0ELb0ELb0ELb0ELb1ELb1ELb0ELb0ELb0EEENS1_21CollectiveEpilogueFwdINS6_IJSA_SA_SB_EEES9_SD_SF_Li256ELb0ELb0ELb0ELb0EEENS1_29StaticPersistentTileSchedulerILb0EEEEEEEEEvNT_6ParamsE --------------------------
	.section	.text._ZN7cutlass13device_kernelIN5flash11enable_sm90INS1_16FlashAttnFwdSm90INS1_25CollectiveMainloopFwdSm90ILi2EN4cute5tupleIJNS5_1CILi1EEES8_S8_EEENS6_IJNS7_ILi128EEENS7_ILi176EEESA_EEELi128ENS_10bfloat16_tEfNS_4arch4Sm90ELb0ELb0ELb1ELb0ELb0ELb0ELb0ELb1ELb1ELb0ELb0ELb0EEENS1_21CollectiveEpilogueFwdINS6_IJSA_SA_SB_EEES9_SD_SF_Li256ELb0ELb0ELb0ELb0EEENS1_29StaticPersistentTileSchedulerILb0EEEEEEEEEvNT_6ParamsE,"ax",@progbits
	.align	128
.text._ZN7cutlass13device_kernelIN5flash11enable_sm90INS1_16FlashAttnFwdSm90INS1_25CollectiveMainloopFwdSm90ILi2EN4cute5tupleIJNS5_1CILi1EEES8_S8_EEENS6_IJNS7_ILi128EEENS7_ILi176EEESA_EEELi128ENS_10bfloat16_tEfNS_4arch4Sm90ELb0ELb0ELb1ELb0ELb0ELb0ELb0ELb1ELb1ELb0ELb0ELb0EEENS1_21CollectiveEpilogueFwdINS6_IJSA_SA_SB_EEES9_SD_SF_Li256ELb0ELb0ELb0ELb0EEENS1_29StaticPersistentTileSchedulerILb0EEEEEEEEEvNT_6ParamsE:
        .type           _ZN7cutlass13device_kernelIN5flash11enable_sm90INS1_16FlashAttnFwdSm90INS1_25CollectiveMainloopFwdSm90ILi2EN4cute5tupleIJNS5_1CILi1EEES8_S8_EEENS6_IJNS7_ILi128EEENS7_ILi176EEESA_EEELi128ENS_10bfloat16_tEfNS_4arch4Sm90ELb0ELb0ELb1ELb0ELb0ELb0ELb0ELb1ELb1ELb0ELb0ELb0EEENS1_21CollectiveEpilogueFwdINS6_IJSA_SA_SB_EEES9_SD_SF_Li256ELb0ELb0ELb0ELb0EEENS1_29StaticPersistentTileSchedulerILb0EEEEEEEEEvNT_6ParamsE,@function
        .size           _ZN7cutlass13device_kernelIN5flash11enable_sm90INS1_16FlashAttnFwdSm90INS1_25CollectiveMainloopFwdSm90ILi2EN4cute5tupleIJNS5_1CILi1EEES8_S8_EEENS6_IJNS7_ILi128EEENS7_ILi176EEESA_EEELi128ENS_10bfloat16_tEfNS_4arch4Sm90ELb0ELb0ELb1ELb0ELb0ELb0ELb0ELb1ELb1ELb0ELb0ELb0EEENS1_21CollectiveEpilogueFwdINS6_IJSA_SA_SB_EEES9_SD_SF_Li256ELb0ELb0ELb0ELb0EEENS1_29StaticPersistentTileSchedulerILb0EEEEEEEEEvNT_6ParamsE,(.L_x_10 - _ZN7cutlass13device_kernelIN5flash11enable_sm90INS1_16FlashAttnFwdSm90INS1_25CollectiveMainloopFwdSm90ILi2EN4cute5tupleIJNS5_1CILi1EEES8_S8_EEENS6_IJNS7_ILi128EEENS7_ILi176EEESA_EEELi128ENS_10bfloat16_tEfNS_4arch4Sm90ELb0ELb0ELb1ELb0ELb0ELb0ELb0ELb1ELb1ELb0ELb0ELb0EEENS1_21CollectiveEpilogueFwdINS6_IJSA_SA_SB_EEES9_SD_SF_Li256ELb0ELb0ELb0ELb0EEENS1_29StaticPersistentTileSchedulerILb0EEEEEEEEEvNT_6ParamsE)
        .other          _ZN7cutlass13device_kernelIN5flash11enable_sm90INS1_16FlashAttnFwdSm90INS1_25CollectiveMainloopFwdSm90ILi2EN4cute5tupleIJNS5_1CILi1EEES8_S8_EEENS6_IJNS7_ILi128EEENS7_ILi176EEESA_EEELi128ENS_10bfloat16_tEfNS_4arch4Sm90ELb0ELb0ELb1ELb0ELb0ELb0ELb0ELb1ELb1ELb0ELb0ELb0EEENS1_21CollectiveEpilogueFwdINS6_IJSA_SA_SB_EEES9_SD_SF_Li256ELb0ELb0ELb0ELb0EEENS1_29StaticPersistentTileSchedulerILb0EEEEEEEEEvNT_6ParamsE,@"STO_CUDA_ENTRY STV_DEFAULT"
_ZN7cutlass13device_kernelIN5flash11enable_sm90INS1_16FlashAttnFwdSm90INS1_25CollectiveMainloopFwdSm90ILi2EN4cute5tupleIJNS5_1CILi1EEES8_S8_EEENS6_IJNS7_ILi128EEENS7_ILi176EEESA_EEELi128ENS_10bfloat16_tEfNS_4arch4Sm90ELb0ELb0ELb1ELb0ELb0ELb0ELb0ELb1ELb1ELb0ELb0ELb0EEENS1_21CollectiveEpilogueFwdINS6_IJSA_SA_SB_EEES9_SD_SF_Li256ELb0ELb0ELb0ELb0EEENS1_29StaticPersistentTileSchedulerILb0EEEEEEEEEvNT_6ParamsE:
[----:B------:R-:W-:Y:S01]  /*0000*/  LDC R1, c[0x0][0x37c] ;  /* 0x0000df00ff017b82 */ /* 0x000fe20000000800 */
[----:B------:R-:W-:Y:S05]  /*0010*/  EXIT ;  /* 0x000000000000794d */ /* 0x000fea0003800000 */
.L_x_0:
[----:B------:R-:W-:-:S00]  /*0020*/  BRA `(.L_x_0) ;  /* 0xfffffffc00fc7947 */ /* 0x000fc0000383ffff */
[----:B------:R-:W-:-:S00]  /*0030*/  NOP ;  /* 0x0000000000007918 */ /* 0x000fc00000000000 */
        /* <DEDUP_REMOVED lines=12> */
.L_x_10:


//--------------------- .text._ZN7cutlass13device_kernelIN5flash11enable_sm90INS1_16FlashAttnFwdSm90INS1_25CollectiveMainloopFwdSm90ILi2EN4cute5tupleIJNS5_1CILi2EEENS7_ILi1EEES9_EEENS6_IJNS7_ILi128EEENS7_ILi176EEESB_EEELi128ENS_10bfloat16_tEfNS_4arch4Sm90ELb0ELb0ELb1ELb0ELb0ELb0ELb0ELb1ELb1ELb0ELb0ELb0EEENS1_21CollectiveEpilogueFwdINS6_IJSB_SB_SC_EEESA_SE_SG_Li256ELb0ELb0ELb0ELb0EEENS1_29StaticPersistentTileSchedulerILb0EEEEEEEEEvNT_6ParamsE --------------------------
	.section	.text._ZN7cutlass13device_kernelIN5flash11enable_sm90INS1_16FlashAttnFwdSm90INS1_25CollectiveMainloopFwdSm90ILi2EN4cute5tupleIJNS5_1CILi2EEENS7_ILi1EEES9_EEENS6_IJNS7_ILi128EEENS7_ILi176EEESB_EEELi128ENS_10bfloat16_tEfNS_4arch4Sm90ELb0ELb0ELb1ELb0ELb0ELb0ELb0ELb1ELb1ELb0ELb0ELb0EEENS1_21CollectiveEpilogueFwdINS6_IJSB_SB_SC_EEESA_SE_SG_Li256ELb0ELb0ELb0ELb0EEENS1_29StaticPersistentTileSchedulerILb0EEEEEEEEEvNT_6ParamsE,"ax",@progbits
	.align	128
.text._ZN7cutlass13device_kernelIN5flash11enable_sm90INS1_16FlashAttnFwdSm90INS1_25CollectiveMainloopFwdSm90ILi2EN4cute5tupleIJNS5_1CILi2EEENS7_ILi1EEES9_EEENS6_IJNS7_ILi128EEENS7_ILi176EEESB_EEELi128ENS_10bfloat16_tEfNS_4arch4Sm90ELb0ELb0ELb1ELb0ELb0ELb0ELb0ELb1ELb1ELb0ELb0ELb0EEENS1_21CollectiveEpilogueFwdINS6_IJSB_SB_SC_EEESA_SE_SG_Li256ELb0ELb0ELb0ELb0EEENS1_29StaticPersistentTileSchedulerILb0EEEEEEEEEvNT_6ParamsE:
        .type           _ZN7cutlass13device_kernelIN5flash11enable_sm90INS1_16FlashAttnFwdSm90INS1_25CollectiveMainloopFwdSm90ILi2EN4cute5tupleIJNS5_1CILi2EEENS7_ILi1EEES9_EEENS6_IJNS7_ILi128EEENS7_ILi176EEESB_EEELi128ENS_10bfloat16_tEfNS_4arch4Sm90ELb0ELb0ELb1ELb0ELb0ELb0ELb0ELb1ELb1ELb0ELb0ELb0EEENS1_21CollectiveEpilogueFwdINS6_IJSB_SB_SC_EEESA_SE_SG_Li256ELb0ELb0ELb0ELb0EEENS1_29StaticPersistentTileSchedulerILb0EEEEEEEEEvNT_6ParamsE,@function
        .size           _ZN7cutlass13device_kernelIN5flash11enable_sm90INS1_16FlashAttnFwdSm90INS1_25CollectiveMainloopFwdSm90ILi2EN4cute5tupleIJNS5_1CILi2EEENS7_ILi1EEES9_EEENS6_IJNS7_ILi128EEENS7_ILi176EEESB_EEELi128ENS_10bfloat16_tEfNS_4arch4Sm90ELb0ELb0ELb1ELb0ELb0ELb0ELb0ELb1ELb1ELb0ELb0ELb0EEENS1_21CollectiveEpilogueFwdINS6_IJSB_SB_SC_EEESA_SE_SG_Li256ELb0ELb0ELb0ELb0EEENS1_29StaticPersistentTileSchedulerILb0EEEEEEEEEvNT_6ParamsE,(.L_x_11 - _ZN7cutlass13device_kernelIN5flash11enable_sm90INS1_16FlashAttnFwdSm90INS1_25CollectiveMainloopFwdSm90ILi2EN4cute5tupleIJNS5_1CILi2EEENS7_ILi1EEES9_EEENS6_IJNS7_ILi128EEENS7_ILi176EEESB_EEELi128ENS_10bfloat16_tEfNS_4arch4Sm90ELb0ELb0ELb1ELb0ELb0ELb0ELb0ELb1ELb1ELb0ELb0ELb0EEENS1_21CollectiveEpilogueFwdINS6_IJSB_SB_SC_EEESA_SE_SG_Li256ELb0ELb0ELb0ELb0EEENS1_29StaticPersistentTileSchedulerILb0EEEEEEEEEvNT_6ParamsE)
        .other          _ZN7cutlass13device_kernelIN5flash11enable_sm90INS1_16FlashAttnFwdSm90INS1_25CollectiveMainloopFwdSm90ILi2EN4cute5tupleIJNS5_1CILi2EEENS7_ILi1EEES9_EEENS6_IJNS7_ILi128EEENS7_ILi176EEESB_EEELi128ENS_10bfloat16_tEfNS_4arch4Sm90ELb0ELb0ELb1ELb0ELb0ELb0ELb0ELb1ELb1ELb0ELb0ELb0EEENS1_21CollectiveEpilogueFwdINS6_IJSB_SB_SC_EEESA_SE_SG_Li256ELb0ELb0ELb0ELb0EEENS1_29StaticPersistentTileSchedulerILb0EEEEEEEEEvNT_6ParamsE,@"STO_CUDA_ENTRY STV_DEFAULT"
_ZN7cutlass13device_kernelIN5flash11enable_sm90INS1_16FlashAttnFwdSm90INS1_25CollectiveMainloopFwdSm90ILi2EN4cute5tupleIJNS5_1CILi2EEENS7_ILi1EEES9_EEENS6_IJNS7_ILi128EEENS7_ILi176EEESB_EEELi128ENS_10bfloat16_tEfNS_4arch4Sm90ELb0ELb0ELb1ELb0ELb0ELb0ELb0ELb1ELb1ELb0ELb0ELb0EEENS1_21CollectiveEpilogueFwdINS6_IJSB_SB_SC_EEESA_SE_SG_Li256ELb0ELb0ELb0ELb0EEENS1_29StaticPersistentTileSchedulerILb0EEEEEEEEEvNT_6ParamsE:
[----:B------:R-:W-:Y:S01]  /*0000*/  LDC R1, c[0x0][0x37c] ;  /* 0x0000df00ff017b82 */ /* 0x000fe20000000800 */
[----:B------:R-:W-:Y:S05]  /*0010*/  EXIT ;  /* 0x000000000000794d */ /* 0x000fea0003800000 */
.L_x_1:
        /* <DEDUP_REMOVED lines=14> */
.L_x_11:


//--------------------- .text._ZN7cutlass13device_kernelIN5flash11enable_sm90INS1_16FlashAttnFwdSm90INS1_25CollectiveMainloopFwdSm90ILi2EN4cute5tupleIJNS5_1CILi1EEES8_S8_EEENS6_IJNS7_ILi128EEENS7_ILi176EEESA_EEELi128ENS_10bfloat16_tEfNS_4arch4Sm90ELb0ELb0ELb1ELb1ELb0ELb0ELb0ELb1ELb1ELb0ELb0ELb0EEENS1_21CollectiveEpilogueFwdINS6_IJSA_SA_SB_EEES9_SD_SF_Li256ELb1ELb0ELb0ELb0EEENS1_36VarlenDynamicPersistentTileSchedulerILi128ELi176ELi256ELi32ELb0ELb0ELb1ELb0ELb1ELb1EEEEEEEEEvNT_6ParamsE --------------------------
	.section	.text._ZN7cutlass13device_kernelIN5flash11enable_sm90INS1_16FlashAttnFwdSm90INS1_25CollectiveMainloopFwdSm90ILi2EN4cute5tupleIJNS5_1CILi1EEES8_S8_EEENS6_IJNS7_ILi128EEENS7_ILi176EEESA_EEELi128ENS_10bfloat16_tEfNS_4arch4Sm90ELb0ELb0ELb1ELb1ELb0ELb0ELb0ELb1ELb1ELb0ELb0ELb0EEENS1_21CollectiveEpilogueFwdINS6_IJSA_SA_SB_EEES9_SD_SF_Li256ELb1ELb0ELb0ELb0EEENS1_36VarlenDynamicPersistentTileSchedulerILi128ELi176ELi256ELi32ELb0ELb0ELb1ELb0ELb1ELb1EEEEEEEEEvNT_6ParamsE,"ax",@progbits
	.align	128
.text._ZN7cutlass13device_kernelIN5flash11enable_sm90INS1_16FlashAttnFwdSm90INS1_25CollectiveMainloopFwdSm90ILi2EN4cute5tupleIJNS5_1CILi1EEES8_S8_EEENS6_IJNS7_ILi128EEENS7_ILi176EEESA_EEELi128ENS_10bfloat16_tEfNS_4arch4Sm90ELb0ELb0ELb1ELb1ELb0ELb0ELb0ELb1ELb1ELb0ELb0ELb0EEENS1_21CollectiveEpilogueFwdINS6_IJSA_SA_SB_EEES9_SD_SF_Li256ELb1ELb0ELb0ELb0EEENS1_36VarlenDynamicPersistentTileSchedulerILi128ELi176ELi256ELi32ELb0ELb0ELb1ELb0ELb1ELb1EEEEEEEEEvNT_6ParamsE:
        .type           _ZN7cutlass13device_kernelIN5flash11enable_sm90INS1_16FlashAttnFwdSm90INS1_25CollectiveMainloopFwdSm90ILi2EN4cute5tupleIJNS5_1CILi1EEES8_S8_EEENS6_IJNS7_ILi128EEENS7_ILi176EEESA_EEELi128ENS_10bfloat16_tEfNS_4arch4Sm90ELb0ELb0ELb1ELb1ELb0ELb0ELb0ELb1ELb1ELb0ELb0ELb0EEENS1_21CollectiveEpilogueFwdINS6_IJSA_SA_SB_EEES9_SD_SF_Li256ELb1ELb0ELb0ELb0EEENS1_36VarlenDynamicPersistentTileSchedulerILi128ELi176ELi256ELi32ELb0ELb0ELb1ELb0ELb1ELb1EEEEEEEEEvNT_6ParamsE,@function
        .size           _ZN7cutlass13device_kernelIN5flash11enable_sm90INS1_16FlashAttnFwdSm90INS1_25CollectiveMainloopFwdSm90ILi2EN4cute5tupleIJNS5_1CILi1EEES8_S8_EEENS6_IJNS7_ILi128EEENS7_ILi176EEESA_EEELi128ENS_10bfloat16_tEfNS_4arch4Sm90ELb0ELb0ELb1ELb1ELb0ELb0ELb0ELb1ELb1ELb0ELb0ELb0EEENS1_21CollectiveEpilogueFwdINS6_IJSA_SA_SB_EEES9_SD_SF_Li256ELb1ELb0ELb0ELb0EEENS1_36VarlenDynamicPersistentTileSchedulerILi128ELi176ELi256ELi32ELb0ELb0ELb1ELb0ELb1ELb1EEEEEEEEEvNT_6ParamsE,(.L_x_12 - _ZN7cutlass13device_kernelIN5flash11enable_sm90INS1_16FlashAttnFwdSm90INS1_25CollectiveMainloopFwdSm90ILi2EN4cute5tupleIJNS5_1CILi1EEES8_S8_EEENS6_IJNS7_ILi128EEENS7_ILi176EEESA_EEELi128ENS_10bfloat16_tEfNS_4arch4Sm90ELb0ELb0ELb1ELb1ELb0ELb0ELb0ELb1ELb1ELb0ELb0ELb0EEENS1_21CollectiveEpilogueFwdINS6_IJSA_SA_SB_EEES9_SD_SF_Li256ELb1ELb0ELb0ELb0EEENS1_36VarlenDynamicPersistentTileSchedulerILi128ELi176ELi256ELi32ELb0ELb0ELb1ELb0ELb1ELb1EEEEEEEEEvNT_6ParamsE)
        .other          _ZN7cutlass13device_kernelIN5flash11enable_sm90INS1_16FlashAttnFwdSm90INS1_25CollectiveMainloopFwdSm90ILi2EN4cute5tupleIJNS5_1CILi1EEES8_S8_EEENS6_IJNS7_ILi128EEENS7_ILi176EEESA_EEELi128ENS_10bfloat16_tEfNS_4arch4Sm90ELb0ELb0ELb1ELb1ELb0ELb0ELb0ELb1ELb1ELb0ELb0ELb0EEENS1_21CollectiveEpilogueFwdINS6_IJSA_SA_SB_EEES9_SD_SF_Li256ELb1ELb0ELb0ELb0EEENS1_36VarlenDynamicPersistentTileSchedulerILi128ELi176ELi256ELi32ELb0ELb0ELb1ELb0ELb1ELb1EEEEEEEEEvNT_6ParamsE,@"STO_CUDA_ENTRY STV_DEFAULT"
_ZN7cutlass13device_kernelIN5flash11enable_sm90INS1_16FlashAttnFwdSm90INS1_25CollectiveMainloopFwdSm90ILi2EN4cute5tupleIJNS5_1CILi1EEES8_S8_EEENS6_IJNS7_ILi128EEENS7_ILi176EEESA_EEELi128ENS_10bfloat16_tEfNS_4arch4Sm90ELb0ELb0ELb1ELb1ELb0ELb0ELb0ELb1ELb1ELb0ELb0ELb0EEENS1_21CollectiveEpilogueFwdINS6_IJSA_SA_SB_EEES9_SD_SF_Li256ELb1ELb0ELb0ELb0EEENS1_36VarlenDynamicPersistentTileSchedulerILi128ELi176ELi256ELi32ELb0ELb0ELb1ELb0ELb1ELb1EEEEEEEEEvNT_6ParamsE:
[----:B------:R-:W-:Y:S01]  /*0000*/  LDC R1, c[0x0][0x37c] ;  /* 0x0000df00ff017b82 */ /* 0x000fe20000000800 */
[----:B------:R-:W-:Y:S05]  /*0010*/  EXIT ;  /* 0x000000000000794d */ /* 0x000fea0003800000 */
.L_x_2:
        /* <DEDUP_REMOVED lines=14> */
.L_x_12:


//--------------------- .text._ZN7cutlass13device_kernelIN5flash11enable_sm90INS1_16FlashAttnFwdSm90INS1_25CollectiveMainloopFwdSm90ILi2EN4cute5tupleIJNS5_1CILi1EEES8_S8_EEENS6_IJNS7_ILi128EEENS7_ILi176EEESA_EEELi128ENS_10bfloat16_tEfNS_4arch4Sm90ELb0ELb0ELb1ELb1ELb0ELb1ELb0ELb1ELb1ELb0ELb0ELb0EEENS1_21CollectiveEpilogueFwdINS6_IJSA_SA_SB_EEES9_SD_SF_Li256ELb1ELb0ELb0ELb0EEENS1_36VarlenDynamicPersistentTileSchedulerILi128ELi176ELi256ELi32ELb0ELb0ELb1ELb0ELb1ELb1EEEEEEEEEvNT_6ParamsE --------------------------
	.section	.text._ZN7cutlass13device_kernelIN5flash11enable_sm90INS1_16FlashAttnFwdSm90INS1_25CollectiveMainloopFwdSm90ILi2EN4cute5tupleIJNS5_1CILi1EEES8_S8_EEENS6_IJNS7_ILi128EEENS7_ILi176EEESA_EEELi128ENS_10bfloat16_tEfNS_4arch4Sm90ELb0ELb0ELb1ELb1ELb0ELb1ELb0ELb1ELb1ELb0ELb0ELb0EEENS1_21CollectiveEpilogueFwdINS6_IJSA_SA_SB_EEES9_SD_SF_Li256ELb1ELb0ELb0ELb0EEENS1_36VarlenDynamicPersistentTileSchedulerILi128ELi176ELi256ELi32ELb0ELb0ELb1ELb0ELb1ELb1EEEEEEEEEvNT_6ParamsE,"ax",@progbits
	.align	128
.text._ZN7cutlass13device_kernelIN5flash11enable_sm90INS1_16FlashAttnFwdSm90INS1_25CollectiveMainloopFwdSm90ILi2EN4cute5tupleIJNS5_1CILi1EEES8_S8_EEENS6_IJNS7_ILi128EEENS7_ILi176EEESA_EEELi128ENS_10bfloat16_tEfNS_4arch4Sm90ELb0ELb0ELb1ELb1ELb0ELb1ELb0ELb1ELb1ELb0ELb0ELb0EEENS1_21CollectiveEpilogueFwdINS6_IJSA_SA_SB_EEES9_SD_SF_Li256ELb1ELb0ELb0ELb0EEENS1_36VarlenDynamicPersistentTileSchedulerILi128ELi176ELi256ELi32ELb0ELb0ELb1ELb0ELb1ELb1EEEEEEEEEvNT_6ParamsE:
        .type           _ZN7cutlass13device_kernelIN5flash11enable_sm90INS1_16FlashAttnFwdSm90INS1_25CollectiveMainloopFwdSm90ILi2EN4cute5tupleIJNS5_1CILi1EEES8_S8_EEENS6_IJNS7_ILi128EEENS7_ILi176EEESA_EEELi128ENS_10bfloat16_tEfNS_4arch4Sm90ELb0ELb0ELb1ELb1ELb0ELb1ELb0ELb1ELb1ELb0ELb0ELb0EEENS1_21CollectiveEpilogueFwdINS6_IJSA_SA_SB_EEES9_SD_SF_Li256ELb1ELb0ELb0ELb0EEENS1_36VarlenDynamicPersistentTileSchedulerILi128ELi176ELi256ELi32ELb0ELb0ELb1ELb0ELb1ELb1EEEEEEEEEvNT_6ParamsE,@function
        .size           _ZN7cutlass13device_kernelIN5flash11enable_sm90INS1_16FlashAttnFwdSm90INS1_25CollectiveMainloopFwdSm90ILi2EN4cute5tupleIJNS5_1CILi1EEES8_S8_EEENS6_IJNS7_ILi128EEENS7_ILi176EEESA_EEELi128ENS_10bfloat16_tEfNS_4arch4Sm90ELb0ELb0ELb1ELb1ELb0ELb1ELb0ELb1ELb1ELb0ELb0ELb0EEENS1_21CollectiveEpilogueFwdINS6_IJSA_SA_SB_EEES9_SD_SF_Li256ELb1ELb0ELb0ELb0EEENS1_36VarlenDynamicPersistentTileSchedulerILi128ELi176ELi256ELi32ELb0ELb0ELb1ELb0ELb1ELb1EEEEEEEEEvNT_6ParamsE,(.L_x_13 - _ZN7cutlass13device_kernelIN5flash11enable_sm90INS1_16FlashAttnFwdSm90INS1_25CollectiveMainloopFwdSm90ILi2EN4cute5tupleIJNS5_1CILi1EEES8_S8_EEENS6_IJNS7_ILi128EEENS7_ILi176EEESA_EEELi128ENS_10bfloat16_tEfNS_4arch4Sm90ELb0ELb0ELb1ELb1ELb0ELb1ELb0ELb1ELb1ELb0ELb0ELb0EEENS1_21CollectiveEpilogueFwdINS6_IJSA_SA_SB_EEES9_SD_SF_Li256ELb1ELb0ELb0ELb0EEENS1_36VarlenDynamicPersistentTileSchedulerILi128ELi176ELi256ELi32ELb0ELb0ELb1ELb0ELb1ELb1EEEEEEEEEvNT_6ParamsE)
        .other          _ZN7cutlass13device_kernelIN5flash11enable_sm90INS1_16FlashAttnFwdSm90INS1_25CollectiveMainloopFwdSm90ILi2EN4cute5tupleIJNS5_1CILi1EEES8_S8_EEENS6_IJNS7_ILi128EEENS7_ILi176EEESA_EEELi128ENS_10bfloat16_tEfNS_4arch4Sm90ELb0ELb0ELb1ELb1ELb0ELb1ELb0ELb1ELb1ELb0ELb0ELb0EEENS1_21CollectiveEpilogueFwdINS6_IJSA_SA_SB_EEES9_SD_SF_Li256ELb1ELb0ELb0ELb0EEENS1_36VarlenDynamicPersistentTileSchedulerILi128ELi176ELi256ELi32ELb0ELb0ELb1ELb0ELb1ELb1EEEEEEEEEvNT_6ParamsE,@"STO_CUDA_ENTRY STV_DEFAULT"
_ZN7cutlass13device_kernelIN5flash11enable_sm90INS1_16FlashAttnFwdSm90INS1_25CollectiveMainloopFwdSm90ILi2EN4cute5tupleIJNS5_1CILi1EEES8_S8_EEENS6_IJNS7_ILi128EEENS7_ILi176EEESA_EEELi128ENS_10bfloat16_tEfNS_4arch4Sm90ELb0ELb0ELb1ELb1ELb0ELb1ELb0ELb1ELb1ELb0ELb0ELb0EEENS1_21CollectiveEpilogueFwdINS6_IJSA_SA_SB_EEES9_SD_SF_Li256ELb1ELb0ELb0ELb0EEENS1_36VarlenDynamicPersistentTileSchedulerILi128ELi176ELi256ELi32ELb0ELb0ELb1ELb0ELb1ELb1EEEEEEEEEvNT_6ParamsE:
[----:B------:R-:W-:Y:S01]  /*0000*/  LDC R1, c[0x0][0x37c] ;  /* 0x0000df00ff017b82 */ /* 0x000fe20000000800 */
[----:B------:R-:W-:Y:S05]  /*0010*/  EXIT ;  /* 0x000000000000794d */ /* 0x000fea0003800000 */
.L_x_3:
        /* <DEDUP_REMOVED lines=14> */
.L_x_13:


//--------------------- .text._ZN7cutlass13device_kernelIN5flash11enable_sm90INS1_16FlashAttnFwdSm90INS1_25CollectiveMainloopFwdSm90ILi2EN4cute5tupleIJNS5_1CILi1EEES8_S8_EEENS6_IJNS7_ILi128EEESA_SA_EEELi128ENS_10bfloat16_tEfNS_4arch4Sm90ELb0ELb1ELb1ELb0ELb0ELb0ELb0ELb1ELb1ELb0ELb0ELb0EEENS1_21CollectiveEpilogueFwdISB_S9_SC_SE_Li256ELb0ELb0ELb0ELb0EEENS1_30DynamicPersistentTileSchedulerILi256ELi32ELb0ELb0ELb1EEEEEEEEEvNT_6ParamsE --------------------------
	.section	.text._ZN7cutlass13device_kernelIN5flash11enable_sm90INS1_16FlashAttnFwdSm90INS1_25CollectiveMainloopFwdSm90ILi2EN4cute5tupleIJNS5_1CILi1EEES8_S8_EEENS6_IJNS7_ILi128EEESA_SA_EEELi128ENS_10bfloat16_tEfNS_4arch4Sm90ELb0ELb1ELb1ELb0ELb0ELb0ELb0ELb1ELb1ELb0ELb0ELb0EEENS1_21CollectiveEpilogueFwdISB_S9_SC_SE_Li256ELb0ELb0ELb0ELb0EEENS1_30DynamicPersistentTileSchedulerILi256ELi32ELb0ELb0ELb1EEEEEEEEEvNT_6ParamsE,"ax",@progbits
	.align	128
.text._ZN7cutlass13device_kernelIN5flash11enable_sm90INS1_16FlashAttnFwdSm90INS1_25CollectiveMainloopFwdSm90ILi2EN4cute5tupleIJNS5_1CILi1EEES8_S8_EEENS6_IJNS7_ILi128EEESA_SA_EEELi128ENS_10bfloat16_tEfNS_4arch4Sm90ELb0ELb1ELb1ELb0ELb0ELb0ELb0ELb1ELb1ELb0ELb0ELb0EEENS1_21CollectiveEpilogueFwdISB_S9_SC_SE_Li256ELb0ELb0ELb0ELb0EEENS1_30DynamicPersistentTileSchedulerILi256ELi32ELb0ELb0ELb1EEEEEEEEEvNT_6ParamsE:
        .type           _ZN7cutlass13device_kernelIN5flash11enable_sm90INS1_16FlashAttnFwdSm90INS1_25CollectiveMainloopFwdSm90ILi2EN4cute5tupleIJNS5_1CILi1EEES8_S8_EEENS6_IJNS7_ILi128EEESA_SA_EEELi128ENS_10bfloat16_tEfNS_4arch4Sm90ELb0ELb1ELb1ELb0ELb0ELb0ELb0ELb1ELb1ELb0ELb0ELb0EEENS1_21CollectiveEpilogueFwdISB_S9_SC_SE_Li256ELb0ELb0ELb0ELb0EEENS1_30DynamicPersistentTileSchedulerILi256ELi32ELb0ELb0ELb1EEEEEEEEEvNT_6ParamsE,@function
        .size           _ZN7cutlass13device_kernelIN5flash11enable_sm90INS1_16FlashAttnFwdSm90INS1_25CollectiveMainloopFwdSm90ILi2EN4cute5tupleIJNS5_1CILi1EEES8_S8_EEENS6_IJNS7_ILi128EEESA_SA_EEELi128ENS_10bfloat16_tEfNS_4arch4Sm90ELb0ELb1ELb1ELb0ELb0ELb0ELb0ELb1ELb1ELb0ELb0ELb0EEENS1_21CollectiveEpilogueFwdISB_S9_SC_SE_Li256ELb0ELb0ELb0ELb0EEENS1_30DynamicPersistentTileSchedulerILi256ELi32ELb0ELb0ELb1EEEEEEEEEvNT_6ParamsE,(.L_x_14 - _ZN7cutlass13device_kernelIN5flash11enable_sm90INS1_16FlashAttnFwdSm90INS1_25CollectiveMainloopFwdSm90ILi2EN4cute5tupleIJNS5_1CILi1EEES8_S8_EEENS6_IJNS7_ILi128EEESA_SA_EEELi128ENS_10bfloat16_tEfNS_4arch4Sm90ELb0ELb1ELb1ELb0ELb0ELb0ELb0ELb1ELb1ELb0ELb0ELb0EEENS1_21CollectiveEpilogueFwdISB_S9_SC_SE_Li256ELb0ELb0ELb0ELb0EEENS1_30DynamicPersistentTileSchedulerILi256ELi32ELb0ELb0ELb1EEEEEEEEEvNT_6ParamsE)
        .other          _ZN7cutlass13device_kernelIN5flash11enable_sm90INS1_16FlashAttnFwdSm90INS1_25CollectiveMainloopFwdSm90ILi2EN4cute5tupleIJNS5_1CILi1EEES8_S8_EEENS6_IJNS7_ILi128EEESA_SA_EEELi128ENS_10bfloat16_tEfNS_4arch4Sm90ELb0ELb1ELb1ELb0ELb0ELb0ELb0ELb1ELb1ELb0ELb0ELb0EEENS1_21CollectiveEpilogueFwdISB_S9_SC_SE_Li256ELb0ELb0ELb0ELb0EEENS1_30DynamicPersistentTileSchedulerILi256ELi32ELb0ELb0ELb1EEEEEEEEEvNT_6ParamsE,@"STO_CUDA_ENTRY STV_DEFAULT"
_ZN7cutlass13device_kernelIN5flash11enable_sm90INS1_16FlashAttnFwdSm90INS1_25CollectiveMainloopFwdSm90ILi2EN4cute5tupleIJNS5_1CILi1EEES8_S8_EEENS6_IJNS7_ILi128EEESA_SA_EEELi128ENS_10bfloat16_tEfNS_4arch4Sm90ELb0ELb1ELb1ELb0ELb0ELb0ELb0ELb1ELb1ELb0ELb0ELb0EEENS1_21CollectiveEpilogueFwdISB_S9_SC_SE_Li256ELb0ELb0ELb0ELb0EEENS1_30DynamicPersistentTileSchedulerILi256ELi32ELb0ELb0ELb1EEEEEEEEEvNT_6ParamsE:
[----:B------:R-:W-:Y:S01]  /*0000*/  LDC R1, c[0x0][0x37c] ;  /* 0x0000df00ff017b82 */ /* 0x000fe20000000800 */
[----:B------:R-:W-:Y:S05]  /*0010*/  EXIT ;  /* 0x000000000000794d */ /* 0x000fea0003800000 */
.L_x_4:
        /* <DEDUP_REMOVED lines=14> */
.L_x_14:


//--------------------- .text._ZN7cutlass13device_kernelIN5flash11enable_sm90INS1_16FlashAttnFwdSm90INS1_25CollectiveMainloopFwdSm90ILi2EN4cute5tupleIJNS5_1CILi1EEES8_S8_EEENS6_IJNS7_ILi128EEESA_SA_EEELi128ENS_10bfloat16_tEfNS_4arch4Sm90ELb0ELb1ELb1ELb1ELb0ELb0ELb0ELb1ELb1ELb0ELb0ELb0EEENS1_21CollectiveEpilogueFwdISB_S9_SC_SE_Li256ELb1ELb0ELb0ELb0EEENS1_36VarlenDynamicPersistentTileSchedulerILi128ELi128ELi256ELi32ELb0ELb0ELb1ELb1ELb0ELb1EEEEEEEEEvNT_6ParamsE --------------------------
	.section	.text._ZN7cutlass13device_kernelIN5flash11enable_sm90INS1_16FlashAttnFwdSm90INS1_25CollectiveMainloopFwdSm90ILi2EN4cute5tupleIJNS5_1CILi1EEES8_S8_EEENS6_IJNS7_ILi128EEESA_SA_EEELi128ENS_10bfloat16_tEfNS_4arch4Sm90ELb0ELb1ELb1ELb1ELb0ELb0ELb0ELb1ELb1ELb0ELb0ELb0EEENS1_21CollectiveEpilogueFwdISB_S9_SC_SE_Li256ELb1ELb0ELb0ELb0EEENS1_36VarlenDynamicPersistentTileSchedulerILi128ELi128ELi256ELi32ELb0ELb0ELb1ELb1ELb0ELb1EEEEEEEEEvNT_6ParamsE,"ax",@progbits
	.align	128
.text._ZN7cutlass13device_kernelIN5flash11enable_sm90INS1_16FlashAttnFwdSm90INS1_25CollectiveMainloopFwdSm90ILi2EN4cute5tupleIJNS5_1CILi1EEES8_S8_EEENS6_IJNS7_ILi128EEESA_SA_EEELi128ENS_10bfloat16_tEfNS_4arch4Sm90ELb0ELb1ELb1ELb1ELb0ELb0ELb0ELb1ELb1ELb0ELb0ELb0EEENS1_21CollectiveEpilogueFwdISB_S9_SC_SE_Li256ELb1ELb0ELb0ELb0EEENS1_36VarlenDynamicPersistentTileSchedulerILi128ELi128ELi256ELi32ELb0ELb0ELb1ELb1ELb0ELb1EEEEEEEEEvNT_6ParamsE:
        .type           _ZN7cutlass13device_kernelIN5flash11enable_sm90INS1_16FlashAttnFwdSm90INS1_25CollectiveMainloopFwdSm90ILi2EN4cute5tupleIJNS5_1CILi1EEES8_S8_EEENS6_IJNS7_ILi128EEESA_SA_EEELi128ENS_10bfloat16_tEfNS_4arch4Sm90ELb0ELb1ELb1ELb1ELb0ELb0ELb0ELb1ELb1ELb0ELb0ELb0EEENS1_21CollectiveEpilogueFwdISB_S9_SC_SE_Li256ELb1ELb0ELb0ELb0EEENS1_36VarlenDynamicPersistentTileSchedulerILi128ELi128ELi256ELi32ELb0ELb0ELb1ELb1ELb0ELb1EEEEEEEEEvNT_6ParamsE,@function
        .size           _ZN7cutlass13device_kernelIN5flash11enable_sm90INS1_16FlashAttnFwdSm90INS1_25CollectiveMainloopFwdSm90ILi2EN4cute5tupleIJNS5_1CILi1EEES8_S8_EEENS6_IJNS7_ILi128EEESA_SA_EEELi128ENS_10bfloat16_tEfNS_4arch4Sm90ELb0ELb1ELb1ELb1ELb0ELb0ELb0ELb1ELb1ELb0ELb0ELb0EEENS1_21CollectiveEpilogueFwdISB_S9_SC_SE_Li256ELb1ELb0ELb0ELb0EEENS1_36VarlenDynamicPersistentTileSchedulerILi128ELi128ELi256ELi32ELb0ELb0ELb1ELb1ELb0ELb1EEEEEEEEEvNT_6ParamsE,(.L_x_15 - _ZN7cutlass13device_kernelIN5flash11enable_sm90INS1_16FlashAttnFwdSm90INS1_25CollectiveMainloopFwdSm90ILi2EN4cute5tupleIJNS5_1CILi1EEES8_S8_EEENS6_IJNS7_ILi128EEESA_SA_EEELi128ENS_10bfloat16_tEfNS_4arch4Sm90ELb0ELb1ELb1ELb1ELb0ELb0ELb0ELb1ELb1ELb0ELb0ELb0EEENS1_21CollectiveEpilogueFwdISB_S9_SC_SE_Li256ELb1ELb0ELb0ELb0EEENS1_36VarlenDynamicPersistentTileSchedulerILi128ELi128ELi256ELi32ELb0ELb0ELb1ELb1ELb0ELb1EEEEEEEEEvNT_6ParamsE)
        .other          _ZN7cutlass13device_kernelIN5flash11enable_sm90INS1_16FlashAttnFwdSm90INS1_25CollectiveMainloopFwdSm90ILi2EN4cute5tupleIJNS5_1CILi1EEES8_S8_EEENS6_IJNS7_ILi128EEESA_SA_EEELi128ENS_10bfloat16_tEfNS_4arch4Sm90ELb0ELb1ELb1ELb1ELb0ELb0ELb0ELb1ELb1ELb0ELb0ELb0EEENS1_21CollectiveEpilogueFwdISB_S9_SC_SE_Li256ELb1ELb0ELb0ELb0EEENS1_36VarlenDynamicPersistentTileSchedulerILi128ELi128ELi256ELi32ELb0ELb0ELb1ELb1ELb0ELb1EEEEEEEEEvNT_6ParamsE,@"STO_CUDA_ENTRY STV_DEFAULT"
_ZN7cutlass13device_kernelIN5flash11enable_sm90INS1_16FlashAttnFwdSm90INS1_25CollectiveMainloopFwdSm90ILi2EN4cute5tupleIJNS5_1CILi1EEES8_S8_EEENS6_IJNS7_ILi128EEESA_SA_EEELi128ENS_10bfloat16_tEfNS_4arch4Sm90ELb0ELb1ELb1ELb1ELb0ELb0ELb0ELb1ELb1ELb0ELb0ELb0EEENS1_21CollectiveEpilogueFwdISB_S9_SC_SE_Li256ELb1ELb0ELb0ELb0EEENS1_36VarlenDynamicPersistentTileSchedulerILi128ELi128ELi256ELi32ELb0ELb0ELb1ELb1ELb0ELb1EEEEEEEEEvNT_6ParamsE:
[----:B------:R-:W-:Y:S01]  /*0000*/  LDC R1, c[0x0][0x37c] ;  /* 0x0000df00ff017b82 */ /* 0x000fe20000000800 */
[----:B------:R-:W-:Y:S05]  /*0010*/  EXIT ;  /* 0x000000000000794d */ /* 0x000fea0003800000 */
.L_x_5:
        /* <DEDUP_REMOVED lines=14> */
.L_x_15:


//--------------------- .text._ZN7cutlass13device_kernelIN5flash11enable_sm90INS1_16FlashAttnFwdSm90INS1_25CollectiveMainloopFwdSm90ILi2EN4cute5tupleIJNS5_1CILi1EEES8_S8_EEENS6_IJNS7_ILi128EEESA_SA_EEELi128ENS_10bfloat16_tEfNS_4arch4Sm90ELb0ELb1ELb1ELb1ELb0ELb1ELb0ELb1ELb1ELb0ELb0ELb0EEENS1_21CollectiveEpilogueFwdISB_S9_SC_SE_Li256ELb1ELb0ELb0ELb0EEENS1_36VarlenDynamicPersistentTileSchedulerILi128ELi128ELi256ELi32ELb0ELb0ELb1ELb1ELb0ELb1EEEEEEEEEvNT_6ParamsE --------------------------
	.section	.text._ZN7cutlass13device_kernelIN5flash11enable_sm90INS1_16FlashAttnFwdSm90INS1_25CollectiveMainloopFwdSm90ILi2EN4cute5tupleIJNS5_1CILi1EEES8_S8_EEENS6_IJNS7_ILi128EEESA_SA_EEELi128ENS_10bfloat16_tEfNS_4arch4Sm90ELb0ELb1ELb1ELb1ELb0ELb1ELb0ELb1ELb1ELb0ELb0ELb0EEENS1_21CollectiveEpilogueFwdISB_S9_SC_SE_Li256ELb1ELb0ELb0ELb0EEENS1_36VarlenDynamicPersistentTileSchedulerILi128ELi128ELi256ELi32ELb0ELb0ELb1ELb1ELb0ELb1EEEEEEEEEvNT_6ParamsE,"ax",@progbits
	.align	128
.text._ZN7cutlass13device_kernelIN5flash11enable_sm90INS1_16FlashAttnFwdSm90INS1_25CollectiveMainloopFwdSm90ILi2EN4cute5tupleIJNS5_1CILi1EEES8_S8_EEENS6_IJNS7_ILi128EEESA_SA_EEELi128ENS_10bfloat16_tEfNS_4arch4Sm90ELb0ELb1ELb1ELb1ELb0ELb1ELb0ELb1ELb1ELb0ELb0ELb0EEENS1_21CollectiveEpilogueFwdISB_S9_SC_SE_Li256ELb1ELb0ELb0ELb0EEENS1_36VarlenDynamicPersistentTileSchedulerILi128ELi128ELi256ELi32ELb0ELb0ELb1ELb1ELb0ELb1EEEEEEEEEvNT_6ParamsE:
        .type           _ZN7cutlass13device_kernelIN5flash11enable_sm90INS1_16FlashAttnFwdSm90INS1_25CollectiveMainloopFwdSm90ILi2EN4cute5tupleIJNS5_1CILi1EEES8_S8_EEENS6_IJNS7_ILi128EEESA_SA_EEELi128ENS_10bfloat16_tEfNS_4arch4Sm90ELb0ELb1ELb1ELb1ELb0ELb1ELb0ELb1ELb1ELb0ELb0ELb0EEENS1_21CollectiveEpilogueFwdISB_S9_SC_SE_Li256ELb1ELb0ELb0ELb0EEENS1_36VarlenDynamicPersistentTileSchedulerILi128ELi128ELi256ELi32ELb0ELb0ELb1ELb1ELb0ELb1EEEEEEEEEvNT_6ParamsE,@function
        .size           _ZN7cutlass13device_kernelIN5flash11enable_sm90INS1_16FlashAttnFwdSm90INS1_25CollectiveMainloopFwdSm90ILi2EN4cute5tupleIJNS5_1CILi1EEES8_S8_EEENS6_IJNS7_ILi128EEESA_SA_EEELi128ENS_10bfloat16_tEfNS_4arch4Sm90ELb0ELb1ELb1ELb1ELb0ELb1ELb0ELb1ELb1ELb0ELb0ELb0EEENS1_21CollectiveEpilogueFwdISB_S9_SC_SE_Li256ELb1ELb0ELb0ELb0EEENS1_36VarlenDynamicPersistentTileSchedulerILi128ELi128ELi256ELi32ELb0ELb0ELb1ELb1ELb0ELb1EEEEEEEEEvNT_6ParamsE,(.L_x_16 - _ZN7cutlass13device_kernelIN5flash11enable_sm90INS1_16FlashAttnFwdSm90INS1_25CollectiveMainloopFwdSm90ILi2EN4cute5tupleIJNS5_1CILi1EEES8_S8_EEENS6_IJNS7_ILi128EEESA_SA_EEELi128ENS_10bfloat16_tEfNS_4arch4Sm90ELb0ELb1ELb1ELb1ELb0ELb1ELb0ELb1ELb1ELb0ELb0ELb0EEENS1_21CollectiveEpilogueFwdISB_S9_SC_SE_Li256ELb1ELb0ELb0ELb0EEENS1_36VarlenDynamicPersistentTileSchedulerILi128ELi128ELi256ELi32ELb0ELb0ELb1ELb1ELb0ELb1EEEEEEEEEvNT_6ParamsE)
        .other          _ZN7cutlass13device_kernelIN5flash11enable_sm90INS1_16FlashAttnFwdSm90INS1_25CollectiveMainloopFwdSm90ILi2EN4cute5tupleIJNS5_1CILi1EEES8_S8_EEENS6_IJNS7_ILi128EEESA_SA_EEELi128ENS_10bfloat16_tEfNS_4arch4Sm90ELb0ELb1ELb1ELb1ELb0ELb1ELb0ELb1ELb1ELb0ELb0ELb0EEENS1_21CollectiveEpilogueFwdISB_S9_SC_SE_Li256ELb1ELb0ELb0ELb0EEENS1_36VarlenDynamicPersistentTileSchedulerILi128ELi128ELi256ELi32ELb0ELb0ELb1ELb1ELb0ELb1EEEEEEEEEvNT_6ParamsE,@"STO_CUDA_ENTRY STV_DEFAULT"
_ZN7cutlass13device_kernelIN5flash11enable_sm90INS1_16FlashAttnFwdSm90INS1_25CollectiveMainloopFwdSm90ILi2EN4cute5tupleIJNS5_1CILi1EEES8_S8_EEENS6_IJNS7_ILi128EEESA_SA_EEELi128ENS_10bfloat16_tEfNS_4arch4Sm90ELb0ELb1ELb1ELb1ELb0ELb1ELb0ELb1ELb1ELb0ELb0ELb0EEENS1_21CollectiveEpilogueFwdISB_S9_SC_SE_Li256ELb1ELb0ELb0ELb0EEENS1_36VarlenDynamicPersistentTileSchedulerILi128ELi128ELi256ELi32ELb0ELb0ELb1ELb1ELb0ELb1EEEEEEEEEvNT_6ParamsE:
[----:B------:R-:W-:Y:S01]  /*0000*/  LDC R1, c[0x0][0x37c] ;  /* 0x0000df00ff017b82 */ /* 0x000fe20000000800 */
[----:B------:R-:W-:Y:S05]  /*0010*/  EXIT ;  /* 0x000000000000794d */ /* 0x000fea0003800000 */
.L_x_6:
        /* <DEDUP_REMOVED lines=14> */
.L_x_16:


//--------------------- .text._ZN7cutlass13device_kernelIN5flash11enable_sm90INS1_16FlashAttnFwdSm90INS1_25CollectiveMainloopFwdSm90ILi2EN4cute5tupleIJNS5_1CILi1EEES8_S8_EEENS6_IJNS7_ILi128EEESA_SA_EEELi128ENS_10bfloat16_tEfNS_4arch4Sm90ELb1ELb0ELb1ELb0ELb0ELb0ELb0ELb1ELb1ELb0ELb0ELb0EEENS1_21CollectiveEpilogueFwdISB_S9_SC_SE_Li256ELb0ELb0ELb0ELb0EEENS1_30DynamicPersistentTileSchedulerILi256ELi32ELb0ELb0ELb1EEEEEEEEEvNT_6ParamsE --------------------------
	.section	.text._ZN7cutlass13device_kernelIN5flash11enable_sm90INS1_16FlashAttnFwdSm90INS1_25CollectiveMainloopFwdSm90ILi2EN4cute5tupleIJNS5_1CILi1EEES8_S8_EEENS6_IJNS7_ILi128EEESA_SA_EEELi128ENS_10bfloat16_tEfNS_4arch4Sm90ELb1ELb0ELb1ELb0ELb0ELb0ELb0ELb1ELb1ELb0ELb0ELb0EEENS1_21CollectiveEpilogueFwdISB_S9_SC_SE_Li256ELb0ELb0ELb0ELb0EEENS1_30DynamicPersistentTileSchedulerILi256ELi32ELb0ELb0ELb1EEEEEEEEEvNT_6ParamsE,"ax",@progbits
	.align	128
.text._ZN7cutlass13device_kernelIN5flash11enable_sm90INS1_16FlashAttnFwdSm90INS1_25CollectiveMainloopFwdSm90ILi2EN4cute5tupleIJNS5_1CILi1EEES8_S8_EEENS6_IJNS7_ILi128EEESA_SA_EEELi128ENS_10bfloat16_tEfNS_4arch4Sm90ELb1ELb0ELb1ELb0ELb0ELb0ELb0ELb1ELb1ELb0ELb0ELb0EEENS1_21CollectiveEpilogueFwdISB_S9_SC_SE_Li256ELb0ELb0ELb0ELb0EEENS1_30DynamicPersistentTileSchedulerILi256ELi32ELb0ELb0ELb1EEEEEEEEEvNT_6ParamsE:
        .type           _ZN7cutlass13device_kernelIN5flash11enable_sm90INS1_16FlashAttnFwdSm90INS1_25CollectiveMainloopFwdSm90ILi2EN4cute5tupleIJNS5_1CILi1EEES8_S8_EEENS6_IJNS7_ILi128EEESA_SA_EEELi128ENS_10bfloat16_tEfNS_4arch4Sm90ELb1ELb0ELb1ELb0ELb0ELb0ELb0ELb1ELb1ELb0ELb0ELb0EEENS1_21CollectiveEpilogueFwdISB_S9_SC_SE_Li256ELb0ELb0ELb0ELb0EEENS1_30DynamicPersistentTileSchedulerILi256ELi32ELb0ELb0ELb1EEEEEEEEEvNT_6ParamsE,@function
        .size           _ZN7cutlass13device_kernelIN5flash11enable_sm90INS1_16FlashAttnFwdSm90INS1_25CollectiveMainloopFwdSm90ILi2EN4cute5tupleIJNS5_1CILi1EEES8_S8_EEENS6_IJNS7_ILi128EEESA_SA_EEELi128ENS_10bfloat16_tEfNS_4arch4Sm90ELb1ELb0ELb1ELb0ELb0ELb0ELb0ELb1ELb1ELb0ELb0ELb0EEENS1_21CollectiveEpilogueFwdISB_S9_SC_SE_Li256ELb0ELb0ELb0ELb0EEENS1_30DynamicPersistentTileSchedulerILi256ELi32ELb0ELb0ELb1EEEEEEEEEvNT_6ParamsE,(.L_x_17 - _ZN7cutlass13device_kernelIN5flash11enable_sm90INS1_16FlashAttnFwdSm90INS1_25CollectiveMainloopFwdSm90ILi2EN4cute5tupleIJNS5_1CILi1EEES8_S8_EEENS6_IJNS7_ILi128EEESA_SA_EEELi128ENS_10bfloat16_tEfNS_4arch4Sm90ELb1ELb0ELb1ELb0ELb0ELb0ELb0ELb1ELb1ELb0ELb0ELb0EEENS1_21CollectiveEpilogueFwdISB_S9_SC_SE_Li256ELb0ELb0ELb0ELb0EEENS1_30DynamicPersistentTileSchedulerILi256ELi32ELb0ELb0ELb1EEEEEEEEEvNT_6ParamsE)
        .other          _ZN7cutlass13device_kernelIN5flash11enable_sm90INS1_16FlashAttnFwdSm90INS1_25CollectiveMainloopFwdSm90ILi2EN4cute5tupleIJNS5_1CILi1EEES8_S8_EEENS6_IJNS7_ILi128EEESA_SA_EEELi128ENS_10bfloat16_tEfNS_4arch4Sm90ELb1ELb0ELb1ELb0ELb0ELb0ELb0ELb1ELb1ELb0ELb0ELb0EEENS1_21CollectiveEpilogueFwdISB_S9_SC_SE_Li256ELb0ELb0ELb0ELb0EEENS1_30DynamicPersistentTileSchedulerILi256ELi32ELb0ELb0ELb1EEEEEEEEEvNT_6ParamsE,@"STO_CUDA_ENTRY STV_DEFAULT"
_ZN7cutlass13device_kernelIN5flash11enable_sm90INS1_16FlashAttnFwdSm90INS1_25CollectiveMainloopFwdSm90ILi2EN4cute5tupleIJNS5_1CILi1EEES8_S8_EEENS6_IJNS7_ILi128EEESA_SA_EEELi128ENS_10bfloat16_tEfNS_4arch4Sm90ELb1ELb0ELb1ELb0ELb0ELb0ELb0ELb1ELb1ELb0ELb0ELb0EEENS1_21CollectiveEpilogueFwdISB_S9_SC_SE_Li256ELb0ELb0ELb0ELb0EEENS1_30DynamicPersistentTileSchedulerILi256ELi32ELb0ELb0ELb1EEEEEEEEEvNT_6ParamsE:
[----:B------:R-:W-:Y:S01]  /*0000*/  LDC R1, c[0x0][0x37c] ;  /* 0x0000df00ff017b82 */ /* 0x000fe20000000800 */
[----:B------:R-:W-:Y:S05]  /*0010*/  EXIT ;  /* 0x000000000000794d */ /* 0x000fea0003800000 */
.L_x_7:
        /* <DEDUP_REMOVED lines=14> */
.L_x_17:


//--------------------- .text._ZN7cutlass13device_kernelIN5flash11enable_sm90INS1_16FlashAttnFwdSm90INS1_25CollectiveMainloopFwdSm90ILi2EN4cute5tupleIJNS5_1CILi1EEES8_S8_EEENS6_IJNS7_ILi128EEESA_SA_EEELi128ENS_10bfloat16_tEfNS_4arch4Sm90ELb1ELb0ELb1ELb1ELb0ELb0ELb0ELb1ELb1ELb0ELb0ELb0EEENS1_21CollectiveEpilogueFwdISB_S9_SC_SE_Li256ELb1ELb0ELb0ELb0EEENS1_36VarlenDynamicPersistentTileSchedulerILi128ELi128ELi256ELi32ELb0ELb0ELb1ELb1ELb1ELb1EEEEEEEEEvNT_6ParamsE --------------------------
	.section	.text._ZN7cutlass13device_kernelIN5flash11enable_sm90INS1_16FlashAttnFwdSm90INS1_25CollectiveMainloopFwdSm90ILi2EN4cute5tupleIJNS5_1CILi1EEES8_S8_EEENS6_IJNS7_ILi128EEESA_SA_EEELi128ENS_10bfloat16_tEfNS_4arch4Sm90ELb1ELb0ELb1ELb1ELb0ELb0ELb0ELb1ELb1ELb0ELb0ELb0EEENS1_21CollectiveEpilogueFwdISB_S9_SC_SE_Li256ELb1ELb0ELb0ELb0EEENS1_36VarlenDynamicPersistentTileSchedulerILi128ELi128ELi256ELi32ELb0ELb0ELb1ELb1ELb1ELb1EEEEEEEEEvNT_6ParamsE,"ax",@progbits
	.align	128
.text._ZN7cutlass13device_kernelIN5flash11enable_sm90INS1_16FlashAttnFwdSm90INS1_25CollectiveMainloopFwdSm90ILi2EN4cute5tupleIJNS5_1CILi1EEES8_S8_EEENS6_IJNS7_ILi128EEESA_SA_EEELi128ENS_10bfloat16_tEfNS_4arch4Sm90ELb1ELb0ELb1ELb1ELb0ELb0ELb0ELb1ELb1ELb0ELb0ELb0EEENS1_21CollectiveEpilogueFwdISB_S9_SC_SE_Li256ELb1ELb0ELb0ELb0EEENS1_36VarlenDynamicPersistentTileSchedulerILi128ELi128ELi256ELi32ELb0ELb0ELb1ELb1ELb1ELb1EEEEEEEEEvNT_6ParamsE:
        .type           _ZN7cutlass13device_kernelIN5flash11enable_sm90INS1_16FlashAttnFwdSm90INS1_25CollectiveMainloopFwdSm90ILi2EN4cute5tupleIJNS5_1CILi1EEES8_S8_EEENS6_IJNS7_ILi128EEESA_SA_EEELi128ENS_10bfloat16_tEfNS_4arch4Sm90ELb1ELb0ELb1ELb1ELb0ELb0ELb0ELb1ELb1ELb0ELb0ELb0EEENS1_21CollectiveEpilogueFwdISB_S9_SC_SE_Li256ELb1ELb0ELb0ELb0EEENS1_36VarlenDynamicPersistentTileSchedulerILi128ELi128ELi256ELi32ELb0ELb0ELb1ELb1ELb1ELb1EEEEEEEEEvNT_6ParamsE,@function
        .size           _ZN7cutlass13device_kernelIN5flash11enable_sm90INS1_16FlashAttnFwdSm90INS1_25CollectiveMainloopFwdSm90ILi2EN4cute5tupleIJNS5_1CILi1EEES8_S8_EEENS6_IJNS7_ILi128EEESA_SA_EEELi128ENS_10bfloat16_tEfNS_4arch4Sm90ELb1ELb0ELb1ELb1ELb0ELb0ELb0ELb1ELb1ELb0ELb0ELb0EEENS1_21CollectiveEpilogueFwdISB_S9_SC_SE_Li256ELb1ELb0ELb0ELb0EEENS1_36VarlenDynamicPersistentTileSchedulerILi128ELi128ELi256ELi32ELb0ELb0ELb1ELb1ELb1ELb1EEEEEEEEEvNT_6ParamsE,(.L_x_18 - _ZN7cutlass13device_kernelIN5flash11enable_sm90INS1_16FlashAttnFwdSm90INS1_25CollectiveMainloopFwdSm90ILi2EN4cute5tupleIJNS5_1CILi1EEES8_S8_EEENS6_IJNS7_ILi128EEESA_SA_EEELi128ENS_10bfloat16_tEfNS_4arch4Sm90ELb1ELb0ELb1ELb1ELb0ELb0ELb0ELb1ELb1ELb0ELb0ELb0EEENS1_21CollectiveEpilogueFwdISB_S9_SC_SE_Li256ELb1ELb0ELb0ELb0EEENS1_36VarlenDynamicPersistentTileSchedulerILi128ELi128ELi256ELi32ELb0ELb0ELb1ELb1ELb1ELb1EEEEEEEEEvNT_6ParamsE)
        .other          _ZN7cutlass13device_kernelIN5flash11enable_sm90INS1_16FlashAttnFwdSm90INS1_25CollectiveMainloopFwdSm90ILi2EN4cute5tupleIJNS5_1CILi1EEES8_S8_EEENS6_IJNS7_ILi128EEESA_SA_EEELi128ENS_10bfloat16_tEfNS_4arch4Sm90ELb1ELb0ELb1ELb1ELb0ELb0ELb0ELb1ELb1ELb0ELb0ELb0EEENS1_21CollectiveEpilogueFwdISB_S9_SC_SE_Li256ELb1ELb0ELb0ELb0EEENS1_36VarlenDynamicPersistentTileSchedulerILi128ELi128ELi256ELi32ELb0ELb0ELb1ELb1ELb1ELb1EEEEEEEEEvNT_6ParamsE,@"STO_CUDA_ENTRY STV_DEFAULT"
_ZN7cutlass13device_kernelIN5flash11enable_sm90INS1_16FlashAttnFwdSm90INS1_25CollectiveMainloopFwdSm90ILi2EN4cute5tupleIJNS5_1CILi1EEES8_S8_EEENS6_IJNS7_ILi128EEESA_SA_EEELi128ENS_10bfloat16_tEfNS_4arch4Sm90ELb1ELb0ELb1ELb1ELb0ELb0ELb0ELb1ELb1ELb0ELb0ELb0EEENS1_21CollectiveEpilogueFwdISB_S9_SC_SE_Li256ELb1ELb0ELb0ELb0EEENS1_36VarlenDynamicPersistentTileSchedulerILi128ELi128ELi256ELi32ELb0ELb0ELb1ELb1ELb1ELb1EEEEEEEEEvNT_6ParamsE:
[----:B------:R-:W-:Y:S01]  /*0000*/  LDC R1, c[0x0][0x37c] ;  /* 0x0000df00ff017b82 */ /* 0x000fe20000000800 */
[----:B------:R-:W-:Y:S05]  /*0010*/  EXIT ;  /* 0x000000000000794d */ /* 0x000fea0003800000 */
.L_x_8:
        /* <DEDUP_REMOVED lines=14> */
.L_x_18:


//--------------------- .text._ZN7cutlass13device_kernelIN5flash11enable_sm90INS1_16FlashAttnFwdSm90INS1_25CollectiveMainloopFwdSm90ILi2EN4cute5tupleIJNS5_1CILi1EEES8_S8_EEENS6_IJNS7_ILi128EEESA_SA_EEELi128ENS_10bfloat16_tEfNS_4arch4Sm90ELb1ELb0ELb1ELb1ELb0ELb1ELb0ELb1ELb1ELb0ELb0ELb0EEENS1_21CollectiveEpilogueFwdISB_S9_SC_SE_Li256ELb1ELb0ELb0ELb0EEENS1_36VarlenDynamicPersistentTileSchedulerILi128ELi128ELi256ELi32ELb0ELb0ELb1ELb1ELb1ELb1EEEEEEEEEvNT_6ParamsE --------------------------
	.section	.text._ZN7cutlass13device_kernelIN5flash11enable_sm90INS1_16FlashAttnFwdSm90INS1_25CollectiveMainloopFwdSm90ILi2EN4cute5tupleIJNS5_1CILi1EEES8_S8_EEENS6_IJNS7_ILi128EEESA_SA_EEELi128ENS_10bfloat16_tEfNS_4arch4Sm90ELb1ELb0ELb1ELb1ELb0ELb1ELb0ELb1ELb1ELb0ELb0ELb0EEENS1_21CollectiveEpilogueFwdISB_S9_SC_SE_Li256ELb1ELb0ELb0ELb0EEENS1_36VarlenDynamicPersistentTileSchedulerILi128ELi128ELi256ELi32ELb0ELb0ELb1ELb1ELb1ELb1EEEEEEEEEvNT_6ParamsE,"ax",@progbits
	.align	128
.text._ZN7cutlass13device_kernelIN5flash11enable_sm90INS1_16FlashAttnFwdSm90INS1_25CollectiveMainloopFwdSm90ILi2EN4cute5tupleIJNS5_1CILi1EEES8_S8_EEENS6_IJNS7_ILi128EEESA_SA_EEELi128ENS_10bfloat16_tEfNS_4arch4Sm90ELb1ELb0ELb1ELb1ELb0ELb1ELb0ELb1ELb1ELb0ELb0ELb0EEENS1_21CollectiveEpilogueFwdISB_S9_SC_SE_Li256ELb1ELb0ELb0ELb0EEENS1_36VarlenDynamicPersistentTileSchedulerILi128ELi128ELi256ELi32ELb0ELb0ELb1ELb1ELb1ELb1EEEEEEEEEvNT_6ParamsE:
        .type           _ZN7cutlass13device_kernelIN5flash11enable_sm90INS1_16FlashAttnFwdSm90INS1_25CollectiveMainloopFwdSm90ILi2EN4cute5tupleIJNS5_1CILi1EEES8_S8_EEENS6_IJNS7_ILi128EEESA_SA_EEELi128ENS_10bfloat16_tEfNS_4arch4Sm90ELb1ELb0ELb1ELb1ELb0ELb1ELb0ELb1ELb1ELb0ELb0ELb0EEENS1_21CollectiveEpilogueFwdISB_S9_SC_SE_Li256ELb1ELb0ELb0ELb0EEENS1_36VarlenDynamicPersistentTileSchedulerILi128ELi128ELi256ELi32ELb0ELb0ELb1ELb1ELb1ELb1EEEEEEEEEvNT_6ParamsE,@function
        .size           _ZN7cutlass13device_kernelIN5flash11enable_sm90INS1_16FlashAttnFwdSm90INS1_25CollectiveMainloopFwdSm90ILi2EN4cute5tupleIJNS5_1CILi1EEES8_S8_EEENS6_IJNS7_ILi128EEESA_SA_EEELi128ENS_10bfloat16_tEfNS_4arch4Sm90ELb1ELb0ELb1ELb1ELb0ELb1ELb0ELb1ELb1ELb0ELb0ELb0EEENS1_21CollectiveEpilogueFwdISB_S9_SC_SE_Li256ELb1ELb0ELb0ELb0EEENS1_36VarlenDynamicPersistentTileSchedulerILi128ELi128ELi256ELi32ELb0ELb0ELb1ELb1ELb1ELb1EEEEEEEEEvNT_6ParamsE,(.L_x_19 - _ZN7cutlass13device_kernelIN5flash11enable_sm90INS1_16FlashAttnFwdSm90INS1_25CollectiveMainloopFwdSm90ILi2EN4cute5tupleIJNS5_1CILi1EEES8_S8_EEENS6_IJNS7_ILi128EEESA_SA_EEELi128ENS_10bfloat16_tEfNS_4arch4Sm90ELb1ELb0ELb1ELb1ELb0ELb1ELb0ELb1ELb1ELb0ELb0ELb0EEENS1_21CollectiveEpilogueFwdISB_S9_SC_SE_Li256ELb1ELb0ELb0ELb0EEENS1_36VarlenDynamicPersistentTileSchedulerILi128ELi128ELi256ELi32ELb0ELb0ELb1ELb1ELb1ELb1EEEEEEEEEvNT_6ParamsE)
        .other          _ZN7cutlass13device_kernelIN5flash11enable_sm90INS1_16FlashAttnFwdSm90INS1_25CollectiveMainloopFwdSm90ILi2EN4cute5tupleIJNS5_1CILi1EEES8_S8_EEENS6_IJNS7_ILi128EEESA_SA_EEELi128ENS_10bfloat16_tEfNS_4arch4Sm90ELb1ELb0ELb1ELb1ELb0ELb1ELb0ELb1ELb1ELb0ELb0ELb0EEENS1_21CollectiveEpilogueFwdISB_S9_SC_SE_Li256ELb1ELb0ELb0ELb0EEENS1_36VarlenDynamicPersistentTileSchedulerILi128ELi128ELi256ELi32ELb0ELb0ELb1ELb1ELb1ELb1EEEEEEEEEvNT_6ParamsE,@"STO_CUDA_ENTRY STV_DEFAULT"
_ZN7cutlass13device_kernelIN5flash11enable_sm90INS1_16FlashAttnFwdSm90INS1_25CollectiveMainloopFwdSm90ILi2EN4cute5tupleIJNS5_1CILi1EEES8_S8_EEENS6_IJNS7_ILi128EEESA_SA_EEELi128ENS_10bfloat16_tEfNS_4arch4Sm90ELb1ELb0ELb1ELb1ELb0ELb1ELb0ELb1ELb1ELb0ELb0ELb0EEENS1_21CollectiveEpilogueFwdISB_S9_SC_SE_Li256ELb1ELb0ELb0ELb0EEENS1_36VarlenDynamicPersistentTileSchedulerILi128ELi128ELi256ELi32ELb0ELb0ELb1ELb1ELb1ELb1EEEEEEEEEvNT_6ParamsE:
[----:B------:R-:W-:Y:S01]  /*0000*/  LDC R1, c[0x0][0x37c] ;  /* 0x0000df00ff017b82 */ /* 0x000fe20000000800 */
[----:B------:R-:W-:Y:S05]  /*0010*/  EXIT ;  /* 0x000000000000794d */ /* 0x000fea0003800000 */
.L_x_9:
        /* <DEDUP_REMOVED lines=14> */
.L_x_19:


//--------------------- .nv.shared.reserved.0     --------------------------
	.section	.nv.shared.reserved.0,"aw",@nobits
	.weak		__nv_reservedSMEM_offset_0_alias
	.size		__nv_reservedSMEM_offset_0_alias, 0, 64
	.other		__nv_reservedSMEM_offset_0_alias,@"STO_CUDA_RESERVED_SHARED STV_DEFAULT"
__nv_reservedSMEM_offset_0_alias:
	.zero		0
	.zero		64


//--------------------- .nv.global                --------------------------
	.section	.nv.global,"aw",@nobits
.nv.global:
	.type		_ZN74_INTERNAL_2e5bbd92_38_flash_fwd_hdim128_bf16_softcap_sm90_cu_f3e6f9ee_30744cute1_E,@object
	.size		_ZN74_INTERNAL_2e5bbd92_38_flash_fwd_hdim128_bf16_softcap_sm90_cu_f3e6f9ee_30744cute1_E,(_ZN74_INTERNAL_2e5bbd92_38_flash_fwd_hdim128_bf16_softcap_sm90_cu_f3e6f9ee_30744cuda3std3__45__cpo6cbeginE - _ZN74_INTERNAL_2e5bbd92_38_flash_fwd_hdim128_bf16_softcap_sm90_cu_f3e6f9ee_30744cute1_E)
_ZN74_INTERNAL_2e5bbd92_38_flash_fwd_hdim128_bf16_softcap_sm90_cu_f3e6f9ee_30744cute1_E:
	.zero		1
	.type		_ZN74_INTERNAL_2e5bbd92_38_flash_fwd_hdim128_bf16_softcap_sm90_cu_f3e6f9ee_30744cuda3std3__45__cpo6cbeginE,@object
	.size		_ZN74_INTERNAL_2e5bbd92_38_flash_fwd_hdim128_bf16_softcap_sm90_cu_f3e6f9ee_30744cuda3std3__45__cpo6cbeginE,(_ZN74_INTERNAL_2e5bbd92_38_flash_fwd_hdim128_bf16_softcap_sm90_cu_f3e6f9ee_30744cuda3std3__48in_placeE - _ZN74_INTERNAL_2e5bbd92_38_flash_fwd_hdim128_bf16_softcap_sm90_cu_f3e6f9ee_30744cuda3std3__45__cpo6cbeginE)
_ZN74_INTERNAL_2e5bbd92_38_flash_fwd_hdim128_bf16_softcap_sm90_cu_f3e6f9ee_30744cuda3std3__45__cpo6cbeginE:
	.zero		1
	.type		_ZN74_INTERNAL_2e5bbd92_38_flash_fwd_hdim128_bf16_softcap_sm90_cu_f3e6f9ee_30744cuda3std3__48in_placeE,@object
	.size		_ZN74_INTERNAL_2e5bbd92_38_flash_fwd_hdim128_bf16_softcap_sm90_cu_f3e6f9ee_30744cuda3std3__48in_placeE,(_ZN74_INTERNAL_2e5bbd92_38_flash_fwd_hdim128_bf16_softcap_sm90_cu_f3e6f9ee_30744cuda3std6ranges3__45__cpo9iter_moveE - _ZN74_INTERNAL_2e5bbd92_38_flash_fwd_hdim128_bf16_softcap_sm90_cu_f3e6f9ee_30744cuda3std3__48in_placeE)
_ZN74_INTERNAL_2e5bbd92_38_flash_fwd_hdim128_bf16_softcap_sm90_cu_f3e6f9ee_30744cuda3std3__48in_placeE:
	.zero		1
	.type		_ZN74_INTERNAL_2e5bbd92_38_flash_fwd_hdim128_bf16_softcap_sm90_cu_f3e6f9ee_30744cuda3std6ranges3__45__cpo9iter_moveE,@object
	.size		_ZN74_INTERNAL_2e5bbd92_38_flash_fwd_hdim128_bf16_softcap_sm90_cu_f3e6f9ee_30744cuda3std6ranges3__45__cpo9iter_moveE,(_ZN74_INTERNAL_2e5bbd92_38_flash_fwd_hdim128_bf16_softcap_sm90_cu_f3e6f9ee_30744cuda3std3__45__cpo5beginE - _ZN74_INTERNAL_2e5bbd92_38_flash_fwd_hdim128_bf16_softcap_sm90_cu_f3e6f9ee_30744cuda3std6ranges3__45__cpo9iter_moveE)
_ZN74_INTERNAL_2e5bbd92_38_flash_fwd_hdim128_bf16_softcap_sm90_cu_f3e6f9ee_30744cuda3std6ranges3__45__cpo9iter_moveE:
	.zero		1
	.type		_ZN74_INTERNAL_2e5bbd92_38_flash_fwd_hdim128_bf16_softcap_sm90_cu_f3e6f9ee_30744cuda3std3__45__cpo5beginE,@object
	.size		_ZN74_INTERNAL_2e5bbd92_38_flash_fwd_hdim128_bf16_softcap_sm90_cu_f3e6f9ee_30744cuda3std3__45__cpo5beginE,(_ZN74_INTERNAL_2e5bbd92_38_flash_fwd_hdim128_bf16_softcap_sm90_cu_f3e6f9ee_30744cuda3std3__476_GLOBAL__N__2e5bbd92_38_flash_fwd_hdim128_bf16_softcap_sm90_cu_f3e6f9ee_30746ignoreE - _ZN74_INTERNAL_2e5bbd92_38_flash_fwd_hdim128_bf16_softcap_sm90_cu_f3e6f9ee_30744cuda3std3__45__cpo5beginE)
_ZN74_INTERNAL_2e5bbd92_38_flash_fwd_hdim128_bf16_softcap_sm90_cu_f3e6f9ee_30744cuda3std3__45__cpo5beginE:
	.zero		1
	.type		_ZN74_INTERNAL_2e5bbd92_38_flash_fwd_hdim128_bf16_softcap_sm90_cu_f3e6f9ee_30744cuda3std3__476_GLOBAL__N__2e5bbd92_38_flash_fwd_hdim128_bf16_softcap_sm90_cu_f3e6f9ee_30746ignoreE,@object
	.size		_ZN74_INTERNAL_2e5bbd92_38_flash_fwd_hdim128_bf16_softcap_sm90_cu_f3e6f9ee_30744cuda3std3__476_GLOBAL__N__2e5bbd92_38_flash_fwd_hdim128_bf16_softcap_sm90_cu_f3e6f9ee_30746ignoreE,(_ZN74_INTERNAL_2e5bbd92_38_flash_fwd_hdim128_bf16_softcap_sm90_cu_f3e6f9ee_30744cute7productE - _ZN74_INTERNAL_2e5bbd92_38_flash_fwd_hdim128_bf16_softcap_sm90_cu_f3e6f9ee_30744cuda3std3__476_GLOBAL__N__2e5bbd92_38_flash_fwd_hdim128_bf16_softcap_sm90_cu_f3e6f9ee_30746ignoreE)
_ZN74_INTERNAL_2e5bbd92_38_flash_fwd_hdim128_bf16_softcap_sm90_cu_f3e6f9ee_30744cuda3std3__476_GLOBAL__N__2e5bbd92_38_flash_fwd_hdim128_bf16_softcap_sm90_cu_f3e6f9ee_30746ignoreE:
	.zero		1
	.type		_ZN74_INTERNAL_2e5bbd92_38_flash_fwd_hdim128_bf16_softcap_sm90_cu_f3e6f9ee_30744cute7productE,@object
	.size		_ZN74_INTERNAL_2e5bbd92_38_flash_fwd_hdim128_bf16_softcap_sm90_cu_f3e6f9ee_30744cute7productE,(_ZN74_INTERNAL_2e5bbd92_38_flash_fwd_hdim128_bf16_softcap_sm90_cu_f3e6f9ee_30744cuda3std3__45__cpo3endE - _ZN74_INTERNAL_2e5bbd92_38_flash_fwd_hdim128_bf16_softcap_sm90_cu_f3e6f9ee_30744cute7productE)
_ZN74_INTERNAL_2e5bbd92_38_flash_fwd_hdim128_bf16_softcap_sm90_cu_f3e6f9ee_30744cute7productE:
	.zero		1
	.type		_ZN74_INTERNAL_2e5bbd92_38_flash_fwd_hdim128_bf16_softcap_sm90_cu_f3e6f9ee_30744cuda3std3__45__cpo3endE,@object
	.size		_ZN74_INTERNAL_2e5bbd92_38_flash_fwd_hdim128_bf16_softcap_sm90_cu_f3e6f9ee_30744cuda3std3__45__cpo3endE,(_ZN74_INTERNAL_2e5bbd92_38_flash_fwd_hdim128_bf16_softcap_sm90_cu_f3e6f9ee_30744cuda3std3__419piecewise_constructE - _ZN74_INTERNAL_2e5bbd92_38_flash_fwd_hdim128_bf16_softcap_sm90_cu_f3e6f9ee_30744cuda3std3__45__cpo3endE)
_ZN74_INTERNAL_2e5bbd92_38_flash_fwd_hdim128_bf16_softcap_sm90_cu_f3e6f9ee_30744cuda3std3__45__cpo3endE:
	.zero		1
	.type		_ZN74_INTERNAL_2e5bbd92_38_flash_fwd_hdim128_bf16_softcap_sm90_cu_f3e6f9ee_30744cuda3std3__419piecewise_constructE,@object
	.size		_ZN74_INTERNAL_2e5bbd92_38_flash_fwd_hdim128_bf16_softcap_sm90_cu_f3e6f9ee_30744cuda3std3__419piecewise_constructE,(_ZN74_INTERNAL_2e5bbd92_38_flash_fwd_hdim128_bf16_softcap_sm90_cu_f3e6f9ee_30744cuda3std3__45__cpo4cendE - _ZN74_INTERNAL_2e5bbd92_38_flash_fwd_hdim128_bf16_softcap_sm90_cu_f3e6f9ee_30744cuda3std3__419piecewise_constructE)
_ZN74_INTERNAL_2e5bbd92_38_flash_fwd_hdim128_bf16_softcap_sm90_cu_f3e6f9ee_30744cuda3std3__419piecewise_constructE:
	.zero		1
	.type		_ZN74_INTERNAL_2e5bbd92_38_flash_fwd_hdim128_bf16_softcap_sm90_cu_f3e6f9ee_30744cuda3std3__45__cpo4cendE,@object
	.size		_ZN74_INTERNAL_2e5bbd92_38_flash_fwd_hdim128_bf16_softcap_sm90_cu_f3e6f9ee_30744cuda3std3__45__cpo4cendE,(_ZN74_INTERNAL_2e5bbd92_38_flash_fwd_hdim128_bf16_softcap_sm90_cu_f3e6f9ee_30744cuda3std6ranges3__45__cpo4swapE - _ZN74_INTERNAL_2e5bbd92_38_flash_fwd_hdim128_bf16_softcap_sm90_cu_f3e6f9ee_30744cuda3std3__45__cpo4cendE)
_ZN74_INTERNAL_2e5bbd92_38_flash_fwd_hdim128_bf16_softcap_sm90_cu_f3e6f9ee_30744cuda3std3__45__cpo4cendE:
	.zero		1
	.type		_ZN74_INTERNAL_2e5bbd92_38_flash_fwd_hdim128_bf16_softcap_sm90_cu_f3e6f9ee_30744cuda3std6ranges3__45__cpo4swapE,@object
	.size		_ZN74_INTERNAL_2e5bbd92_38_flash_fwd_hdim128_bf16_softcap_sm90_cu_f3e6f9ee_30744cuda3std6ranges3__45__cpo4swapE,(.L_7 - _ZN74_INTERNAL_2e5bbd92_38_flash_fwd_hdim128_bf16_softcap_sm90_cu_f3e6f9ee_30744cuda3std6ranges3__45__cpo4swapE)
_ZN74_INTERNAL_2e5bbd92_38_flash_fwd_hdim128_bf16_softcap_sm90_cu_f3e6f9ee_30744cuda3std6ranges3__45__cpo4swapE:
	.zero		1
.L_7:


//--------------------- .nv.constant0._ZN7cutlass13device_kernelIN5flash11enable_sm90INS1_16FlashAttnFwdSm90INS1_25CollectiveMainloopFwdSm90ILi2EN4cute5tupleIJNS5_1CILi1EEES8_S8_EEENS6_IJNS7_ILi128EEENS7_ILi176EEESA_EEELi128ENS_10bfloat16_tEfNS_4arch4Sm90ELb0ELb0ELb1ELb0ELb0ELb0ELb0ELb1ELb1ELb0ELb0ELb0EEENS1_21CollectiveEpilogueFwdINS6_IJSA_SA_SB_EEES9_SD_SF_Li256ELb0ELb0ELb0ELb0EEENS1_29StaticPersistentTileSchedulerILb0EEEEEEEEEvNT_6ParamsE --------------------------
	.section	.nv.constant0._ZN7cutlass13device_kernelIN5flash11enable_sm90INS1_16FlashAttnFwdSm90INS1_25CollectiveMainloopFwdSm90ILi2EN4cute5tupleIJNS5_1CILi1EEES8_S8_EEENS6_IJNS7_ILi128EEENS7_ILi176EEESA_EEELi128ENS_10bfloat16_tEfNS_4arch4Sm90ELb0ELb0ELb1ELb0ELb0ELb0ELb0ELb1ELb1ELb0ELb0ELb0EEENS1_21CollectiveEpilogueFwdINS6_IJSA_SA_SB_EEES9_SD_SF_Li256ELb0ELb0ELb0ELb0EEENS1_29StaticPersistentTileSchedulerILb0EEEEEEEEEvNT_6ParamsE,"a",@progbits
	.sectionflags	@""
	.align	4
.nv.constant0._ZN7cutlass13device_kernelIN5flash11enable_sm90INS1_16FlashAttnFwdSm90INS1_25CollectiveMainloopFwdSm90ILi2EN4cute5tupleIJNS5_1CILi1EEES8_S8_EEENS6_IJNS7_ILi128EEENS7_ILi176EEESA_EEELi128ENS_10bfloat16_tEfNS_4arch4Sm90ELb0ELb0ELb1ELb0ELb0ELb0ELb0ELb1ELb1ELb0ELb0ELb0EEENS1_21CollectiveEpilogueFwdINS6_IJSA_SA_SB_EEES9_SD_SF_Li256ELb0ELb0ELb0ELb0EEENS1_29StaticPersistentTileSchedulerILb0EEEEEEEEEvNT_6ParamsE:
	.zero		3840


//--------------------- .nv.constant0._ZN7cutlass13device_kernelIN5flash11enable_sm90INS1_16FlashAttnFwdSm90INS1_25CollectiveMainloopFwdSm90ILi2EN4cute5tupleIJNS5_1CILi2EEENS7_ILi1EEES9_EEENS6_IJNS7_ILi128EEENS7_ILi176EEESB_EEELi128ENS_10bfloat16_tEfNS_4arch4Sm90ELb0ELb0ELb1ELb0ELb0ELb0ELb0ELb1ELb1ELb0ELb0ELb0EEENS1_21CollectiveEpilogueFwdINS6_IJSB_SB_SC_EEESA_SE_SG_Li256ELb0ELb0ELb0ELb0EEENS1_29StaticPersistentTileSchedulerILb0EEEEEEEEEvNT_6ParamsE --------------------------
	.section	.nv.constant0._ZN7cutlass13device_kernelIN5flash11enable_sm90INS1_16FlashAttnFwdSm90INS1_25CollectiveMainloopFwdSm90ILi2EN4cute5tupleIJNS5_1CILi2EEENS7_ILi1EEES9_EEENS6_IJNS7_ILi128EEENS7_ILi176EEESB_EEELi128ENS_10bfloat16_tEfNS_4arch4Sm90ELb0ELb0ELb1ELb0ELb0ELb0ELb0ELb1ELb1ELb0ELb0ELb0EEENS1_21CollectiveEpilogueFwdINS6_IJSB_SB_SC_EEESA_SE_SG_Li256ELb0ELb0ELb0ELb0EEENS1_29StaticPersistentTileSchedulerILb0EEEEEEEEEvNT_6ParamsE,"a",@progbits
	.sectionflags	@""
	.align	4
.nv.constant0._ZN7cutlass13device_kernelIN5flash11enable_sm90INS1_16FlashAttnFwdSm90INS1_25CollectiveMainloopFwdSm90ILi2EN4cute5tupleIJNS5_1CILi2EEENS7_ILi1EEES9_EEENS6_IJNS7_ILi128EEENS7_ILi176EEESB_EEELi128ENS_10bfloat16_tEfNS_4arch4Sm90ELb0ELb0ELb1ELb0ELb0ELb0ELb0ELb1ELb1ELb0ELb0ELb0EEENS1_21CollectiveEpilogueFwdINS6_IJSB_SB_SC_EEESA_SE_SG_Li256ELb0ELb0ELb0ELb0EEENS1_29StaticPersistentTileSchedulerILb0EEEEEEEEEvNT_6ParamsE:
	.zero		3840


//--------------------- .nv.constant0._ZN7cutlass13device_kernelIN5flash11enable_sm90INS1_16FlashAttnFwdSm90INS1_25CollectiveMainloopFwdSm90ILi2EN4cute5tupleIJNS5_1CILi1EEES8_S8_EEENS6_IJNS7_ILi128EEENS7_ILi176EEESA_EEELi128ENS_10bfloat16_tEfNS_4arch4Sm90ELb0ELb0ELb1ELb1ELb0ELb0ELb0ELb1ELb1ELb0ELb0ELb0EEENS1_21CollectiveEpilogueFwdINS6_IJSA_SA_SB_EEES9_SD_SF_Li256ELb1ELb0ELb0ELb0EEENS1_36VarlenDynamicPersistentTileSchedulerILi128ELi176ELi256ELi32ELb0ELb0ELb1ELb0ELb1ELb1EEEEEEEEEvNT_6ParamsE --------------------------
	.section	.nv.constant0._ZN7cutlass13device_kernelIN5flash11enable_sm90INS1_16FlashAttnFwdSm90INS1_25CollectiveMainloopFwdSm90ILi2EN4cute5tupleIJNS5_1CILi1EEES8_S8_EEENS6_IJNS7_ILi128EEENS7_ILi176EEESA_EEELi128ENS_10bfloat16_tEfNS_4arch4Sm90ELb0ELb0ELb1ELb1ELb0ELb0ELb0ELb1ELb1ELb0ELb0ELb0EEENS1_21CollectiveEpilogueFwdINS6_IJSA_SA_SB_EEES9_SD_SF_Li256ELb1ELb0ELb0ELb0EEENS1_36VarlenDynamicPersistentTileSchedulerILi128ELi176ELi256ELi32ELb0ELb0ELb1ELb0ELb1ELb1EEEEEEEEEvNT_6ParamsE,"a",@progbits
	.sectionflags	@""
	.align	4
.nv.constant0._ZN7cutlass13device_kernelIN5flash11enable_sm90INS1_16FlashAttnFwdSm90INS1_25CollectiveMainloopFwdSm90ILi2EN4cute5tupleIJNS5_1CILi1EEES8_S8_EEENS6_IJNS7_ILi128EEENS7_ILi176EEESA_EEELi128ENS_10bfloat16_tEfNS_4arch4Sm90ELb0ELb0ELb1ELb1ELb0ELb0ELb0ELb1ELb1ELb0ELb0ELb0EEENS1_21CollectiveEpilogueFwdINS6_IJSA_SA_SB_EEES9_SD_SF_Li256ELb1ELb0ELb0ELb0EEENS1_36VarlenDynamicPersistentTileSchedulerILi128ELi176ELi256ELi32ELb0ELb0ELb1ELb0ELb1ELb1EEEEEEEEEvNT_6ParamsE:
	.zero		3456


//--------------------- .nv.constant0._ZN7cutlass13device_kernelIN5flash11enable_sm90INS1_16FlashAttnFwdSm90INS1_25CollectiveMainloopFwdSm90ILi2EN4cute5tupleIJNS5_1CILi1EEES8_S8_EEENS6_IJNS7_ILi128EEENS7_ILi176EEESA_EEELi128ENS_10bfloat16_tEfNS_4arch4Sm90ELb0ELb0ELb1ELb1ELb0ELb1ELb0ELb1ELb1ELb0ELb0ELb0EEENS1_21CollectiveEpilogueFwdINS6_IJSA_SA_SB_EEES9_SD_SF_Li256ELb1ELb0ELb0ELb0EEENS1_36VarlenDynamicPersistentTileSchedulerILi128ELi176ELi256ELi32ELb0ELb0ELb1ELb0ELb1ELb1EEEEEEEEEvNT_6ParamsE --------------------------
	.section	.nv.constant0._ZN7cutlass13device_kernelIN5flash11enable_sm90INS1_16FlashAttnFwdSm90INS1_25CollectiveMainloopFwdSm90ILi2EN4cute5tupleIJNS5_1CILi1EEES8_S8_EEENS6_IJNS7_ILi128EEENS7_ILi176EEESA_EEELi128ENS_10bfloat16_tEfNS_4arch4Sm90ELb0ELb0ELb1ELb1ELb0ELb1ELb0ELb1ELb1ELb0ELb0ELb0EEENS1_21CollectiveEpilogueFwdINS6_IJSA_SA_SB_EEES9_SD_SF_Li256ELb1ELb0ELb0ELb0EEENS1_36VarlenDynamicPersistentTileSchedulerILi128ELi176ELi256ELi32ELb0ELb0ELb1ELb0ELb1ELb1EEEEEEEEEvNT_6ParamsE,"a",@progbits
	.sectionflags	@""
	.align	4
.nv.constant0._ZN7cutlass13device_kernelIN5flash11enable_sm90INS1_16FlashAttnFwdSm90INS1_25CollectiveMainloopFwdSm90ILi2EN4cute5tupleIJNS5_1CILi1EEES8_S8_EEENS6_IJNS7_ILi128EEENS7_ILi176EEESA_EEELi128ENS_10bfloat16_tEfNS_4arch4Sm90ELb0ELb0ELb1ELb1ELb0ELb1ELb0ELb1ELb1ELb0ELb0ELb0EEENS1_21CollectiveEpilogueFwdINS6_IJSA_SA_SB_EEES9_SD_SF_Li256ELb1ELb0ELb0ELb0EEENS1_36VarlenDynamicPersistentTileSchedulerILi128ELi176ELi256ELi32ELb0ELb0ELb1ELb0ELb1ELb1EEEEEEEEEvNT_6ParamsE:
	.zero		3456


//--------------------- .nv.constant0._ZN7cutlass13device_kernelIN5flash11enable_sm90INS1_16FlashAttnFwdSm90INS1_25CollectiveMainloopFwdSm90ILi2EN4cute5tupleIJNS5_1CILi1EEES8_S8_EEENS6_IJNS7_ILi128EEESA_SA_EEELi128ENS_10bfloat16_tEfNS_4arch4Sm90ELb0ELb1ELb1ELb0ELb0ELb0ELb0ELb1ELb1ELb0ELb0ELb0EEENS1_21CollectiveEpilogueFwdISB_S9_SC_SE_Li256ELb0ELb0ELb0ELb0EEENS1_30DynamicPersistentTileSchedulerILi256ELi32ELb0ELb0ELb1EEEEEEEEEvNT_6ParamsE --------------------------
	.section	.nv.constant0._ZN7cutlass13device_kernelIN5flash11enable_sm90INS1_16FlashAttnFwdSm90INS1_25CollectiveMainloopFwdSm90ILi2EN4cute5tupleIJNS5_1CILi1EEES8_S8_EEENS6_IJNS7_ILi128EEESA_SA_EEELi128ENS_10bfloat16_tEfNS_4arch4Sm90ELb0ELb1ELb1ELb0ELb0ELb0ELb0ELb1ELb1ELb0ELb0ELb0EEENS1_21CollectiveEpilogueFwdISB_S9_SC_SE_Li256ELb0ELb0ELb0ELb0EEENS1_30DynamicPersistentTileSchedulerILi256ELi32ELb0ELb0ELb1EEEEEEEEEvNT_6ParamsE,"a",@progbits
	.sectionflags	@""
	.align	4
.nv.constant0._ZN7cutlass13device_kernelIN5flash11enable_sm90INS1_16FlashAttnFwdSm90INS1_25CollectiveMainloopFwdSm90ILi2EN4cute5tupleIJNS5_1CILi1EEES8_S8_EEENS6_IJNS7_ILi128EEESA_SA_EEELi128ENS_10bfloat16_tEfNS_4arch4Sm90ELb0ELb1ELb1ELb0ELb0ELb0ELb0ELb1ELb1ELb0ELb0ELb0EEENS1_21CollectiveEpilogueFwdISB_S9_SC_SE_Li256ELb0ELb0ELb0ELb0EEENS1_30DynamicPersistentTileSchedulerILi256ELi32ELb0ELb0ELb1EEEEEEEEEvNT_6ParamsE:
	.zero		3840


//--------------------- .nv.constant0._ZN7cutlass13device_kernelIN5flash11enable_sm90INS1_16FlashAttnFwdSm90INS1_25CollectiveMainloopFwdSm90ILi2EN4cute5tupleIJNS5_1CILi1EEES8_S8_EEENS6_IJNS7_ILi128EEESA_SA_EEELi128ENS_10bfloat16_tEfNS_4arch4Sm90ELb0ELb1ELb1ELb1ELb0ELb0ELb0ELb1ELb1ELb0ELb0ELb0EEENS1_21CollectiveEpilogueFwdISB_S9_SC_SE_Li256ELb1ELb0ELb0ELb0EEENS1_36VarlenDynamicPersistentTileSchedulerILi128ELi128ELi256ELi32ELb0ELb0ELb1ELb1ELb0ELb1EEEEEEEEEvNT_6ParamsE --------------------------
	.section	.nv.constant0._ZN7cutlass13device_kernelIN5flash11enable_sm90INS1_16FlashAttnFwdSm90INS1_25CollectiveMainloopFwdSm90ILi2EN4cute5tupleIJNS5_1CILi1EEES8_S8_EEENS6_IJNS7_ILi128EEESA_SA_EEELi128ENS_10bfloat16_tEfNS_4arch4Sm90ELb0ELb1ELb1ELb1ELb0ELb0ELb0ELb1ELb1ELb0ELb0ELb0EEENS1_21CollectiveEpilogueFwdISB_S9_SC_SE_Li256ELb1ELb0ELb0ELb0EEENS1_36VarlenDynamicPersistentTileSchedulerILi128ELi128ELi256ELi32ELb0ELb0ELb1ELb1ELb0ELb1EEEEEEEEEvNT_6ParamsE,"a",@progbits
	.sectionflags	@""
	.align	4
.nv.constant0._ZN7cutlass13device_kernelIN5flash11enable_sm90INS1_16FlashAttnFwdSm90INS1_25CollectiveMainloopFwdSm90ILi2EN4cute5tupleIJNS5_1CILi1EEES8_S8_EEENS6_IJNS7_ILi128EEESA_SA_EEELi128ENS_10bfloat16_tEfNS_4arch4Sm90ELb0ELb1ELb1ELb1ELb0ELb0ELb0ELb1ELb1ELb0ELb0ELb0EEENS1_21CollectiveEpilogueFwdISB_S9_SC_SE_Li256ELb1ELb0ELb0ELb0EEENS1_36VarlenDynamicPersistentTileSchedulerILi128ELi128ELi256ELi32ELb0ELb0ELb1ELb1ELb0ELb1EEEEEEEEEvNT_6ParamsE:
	.zero		3456


//--------------------- .nv.constant0._ZN7cutlass13device_kernelIN5flash11enable_sm90INS1_16FlashAttnFwdSm90INS1_25CollectiveMainloopFwdSm90ILi2EN4cute5tupleIJNS5_1CILi1EEES8_S8_EEENS6_IJNS7_ILi128EEESA_SA_EEELi128ENS_10bfloat16_tEfNS_4arch4Sm90ELb0ELb1ELb1ELb1ELb0ELb1ELb0ELb1ELb1ELb0ELb0ELb0EEENS1_21CollectiveEpilogueFwdISB_S9_SC_SE_Li256ELb1ELb0ELb0ELb0EEENS1_36VarlenDynamicPersistentTileSchedulerILi128ELi128ELi256ELi32ELb0ELb0ELb1ELb1ELb0ELb1EEEEEEEEEvNT_6ParamsE --------------------------
	.section	.nv.constant0._ZN7cutlass13device_kernelIN5flash11enable_sm90INS1_16FlashAttnFwdSm90INS1_25CollectiveMainloopFwdSm90ILi2EN4cute5tupleIJNS5_1CILi1EEES8_S8_EEENS6_IJNS7_ILi128EEESA_SA_EEELi128ENS_10bfloat16_tEfNS_4arch4Sm90ELb0ELb1ELb1ELb1ELb0ELb1ELb0ELb1ELb1ELb0ELb0ELb0EEENS1_21CollectiveEpilogueFwdISB_S9_SC_SE_Li256ELb1ELb0ELb0ELb0EEENS1_36VarlenDynamicPersistentTileSchedulerILi128ELi128ELi256ELi32ELb0ELb0ELb1ELb1ELb0ELb1EEEEEEEEEvNT_6ParamsE,"a",@progbits
	.sectionflags	@""
	.align	4
.nv.constant0._ZN7cutlass13device_kernelIN5flash11enable_sm90INS1_16FlashAttnFwdSm90INS1_25CollectiveMainloopFwdSm90ILi2EN4cute5tupleIJNS5_1CILi1EEES8_S8_EEENS6_IJNS7_ILi128EEESA_SA_EEELi128ENS_10bfloat16_tEfNS_4arch4Sm90ELb0ELb1ELb1ELb1ELb0ELb1ELb0ELb1ELb1ELb0ELb0ELb0EEENS1_21CollectiveEpilogueFwdISB_S9_SC_SE_Li256ELb1ELb0ELb0ELb0EEENS1_36VarlenDynamicPersistentTileSchedulerILi128ELi128ELi256ELi32ELb0ELb0ELb1ELb1ELb0ELb1EEEEEEEEEvNT_6ParamsE:
	.zero		3456


//--------------------- .nv.constant0._ZN7cutlass13device_kernelIN5flash11enable_sm90INS1_16FlashAttnFwdSm90INS1_25CollectiveMainloopFwdSm90ILi2EN4cute5tupleIJNS5_1CILi1EEES8_S8_EEENS6_IJNS7_ILi128EEESA_SA_EEELi128ENS_10bfloat16_tEfNS_4arch4Sm90ELb1ELb0ELb1ELb0ELb0ELb0ELb0ELb1ELb1ELb0ELb0ELb0EEENS1_21CollectiveEpilogueFwdISB_S9_SC_SE_Li256ELb0ELb0ELb0ELb0EEENS1_30DynamicPersistentTileSchedulerILi256ELi32ELb0ELb0ELb1EEEEEEEEEvNT_6ParamsE --------------------------
	.section	.nv.constant0._ZN7cutlass13device_kernelIN5flash11enable_sm90INS1_16FlashAttnFwdSm90INS1_25CollectiveMainloopFwdSm90ILi2EN4cute5tupleIJNS5_1CILi1EEES8_S8_EEENS6_IJNS7_ILi128EEESA_SA_EEELi128ENS_10bfloat16_tEfNS_4arch4Sm90ELb1ELb0ELb1ELb0ELb0ELb0ELb0ELb1ELb1ELb0ELb0ELb0EEENS1_21CollectiveEpilogueFwdISB_S9_SC_SE_Li256ELb0ELb0ELb0ELb0EEENS1_30DynamicPersistentTileSchedulerILi256ELi32ELb0ELb0ELb1EEEEEEEEEvNT_6ParamsE,"a",@progbits
	.sectionflags	@""
	.align	4
.nv.constant0._ZN7cutlass13device_kernelIN5flash11enable_sm90INS1_16FlashAttnFwdSm90INS1_25CollectiveMainloopFwdSm90ILi2EN4cute5tupleIJNS5_1CILi1EEES8_S8_EEENS6_IJNS7_ILi128EEESA_SA_EEELi128ENS_10bfloat16_tEfNS_4arch4Sm90ELb1ELb0ELb1ELb0ELb0ELb0ELb0ELb1ELb1ELb0ELb0ELb0EEENS1_21CollectiveEpilogueFwdISB_S9_SC_SE_Li256ELb0ELb0ELb0ELb0EEENS1_30DynamicPersistentTileSchedulerILi256ELi32ELb0ELb0ELb1EEEEEEEEEvNT_6ParamsE:
	.zero		3840


//--------------------- .nv.constant0._ZN7cutlass13device_kernelIN5flash11enable_sm90INS1_16FlashAttnFwdSm90INS1_25CollectiveMainloopFwdSm90ILi2EN4cute5tupleIJNS5_1CILi1EEES8_S8_EEENS6_IJNS7_ILi128EEESA_SA_EEELi128ENS_10bfloat16_tEfNS_4arch4Sm90ELb1ELb0ELb1ELb1ELb0ELb0ELb0ELb1ELb1ELb0ELb0ELb0EEENS1_21CollectiveEpilogueFwdISB_S9_SC_SE_Li256ELb1ELb0ELb0ELb0EEENS1_36VarlenDynamicPersistentTileSchedulerILi128ELi128ELi256ELi32ELb0ELb0ELb1ELb1ELb1ELb1EEEEEEEEEvNT_6ParamsE --------------------------
	.section	.nv.constant0._ZN7cutlass13device_kernelIN5flash11enable_sm90INS1_16FlashAttnFwdSm90INS1_25CollectiveMainloopFwdSm90ILi2EN4cute5tupleIJNS5_1CILi1EEES8_S8_EEENS6_IJNS7_ILi128EEESA_SA_EEELi128ENS_10bfloat16_tEfNS_4arch4Sm90ELb1ELb0ELb1ELb1ELb0ELb0ELb0ELb1ELb1ELb0ELb0ELb0EEENS1_21CollectiveEpilogueFwdISB_S9_SC_SE_Li256ELb1ELb0ELb0ELb0EEENS1_36VarlenDynamicPersistentTileSchedulerILi128ELi128ELi256ELi32ELb0ELb0ELb1ELb1ELb1ELb1EEEEEEEEEvNT_6ParamsE,"a",@progbits
	.sectionflags	@""
	.align	4
.nv.constant0._ZN7cutlass13device_kernelIN5flash11enable_sm90INS1_16FlashAttnFwdSm90INS1_25CollectiveMainloopFwdSm90ILi2EN4cute5tupleIJNS5_1CILi1EEES8_S8_EEENS6_IJNS7_ILi128EEESA_SA_EEELi128ENS_10bfloat16_tEfNS_4arch4Sm90ELb1ELb0ELb1ELb1ELb0ELb0ELb0ELb1ELb1ELb0ELb0ELb0EEENS1_21CollectiveEpilogueFwdISB_S9_SC_SE_Li256ELb1ELb0ELb0ELb0EEENS1_36VarlenDynamicPersistentTileSchedulerILi128ELi128ELi256ELi32ELb0ELb0ELb1ELb1ELb1ELb1EEEEEEEEEvNT_6ParamsE:
	.zero		3456


//--------------------- .nv.constant0._ZN7cutlass13device_kernelIN5flash11enable_sm90INS1_16FlashAttnFwdSm90INS1_25CollectiveMainloopFwdSm90ILi2EN4cute5tupleIJNS5_1CILi1EEES8_S8_EEENS6_IJNS7_ILi128EEESA_SA_EEELi128ENS_10bfloat16_tEfNS_4arch4Sm90ELb1ELb0ELb1ELb1ELb0ELb1ELb0ELb1ELb1ELb0ELb0ELb0EEENS1_21CollectiveEpilogueFwdISB_S9_SC_SE_Li256ELb1ELb0ELb0ELb0EEENS1_36VarlenDynamicPersistentTileSchedulerILi128ELi128ELi256ELi32ELb0ELb0ELb1ELb1ELb1ELb1EEEEEEEEEvNT_6ParamsE --------------------------
	.section	.nv.constant0._ZN7cutlass13device_kernelIN5flash11enable_sm90INS1_16FlashAttnFwdSm90INS1_25CollectiveMainloopFwdSm90ILi2EN4cute5tupleIJNS5_1CILi1EEES8_S8_EEENS6_IJNS7_ILi128EEESA_SA_EEELi128ENS_10bfloat16_tEfNS_4arch4Sm90ELb1ELb0ELb1ELb1ELb0ELb1ELb0ELb1ELb1ELb0ELb0ELb0EEENS1_21CollectiveEpilogueFwdISB_S9_SC_SE_Li256ELb1ELb0ELb0ELb0EEENS1_36VarlenDynamicPersistentTileSchedulerILi128ELi128ELi256ELi32ELb0ELb0ELb1ELb1ELb1ELb1EEEEEEEEEvNT_6ParamsE,"a",@progbits
	.sectionflags	@""
	.align	4
.nv.constant0._ZN7cutlass13device_kernelIN5flash11enable_sm90INS1_16FlashAttnFwdSm90INS1_25CollectiveMainloopFwdSm90ILi2EN4cute5tupleIJNS5_1CILi1EEES8_S8_EEENS6_IJNS7_ILi128EEESA_SA_EEELi128ENS_10bfloat16_tEfNS_4arch4Sm90ELb1ELb0ELb1ELb1ELb0ELb1ELb0ELb1ELb1ELb0ELb0ELb0EEENS1_21CollectiveEpilogueFwdISB_S9_SC_SE_Li256ELb1ELb0ELb0ELb0EEENS1_36VarlenDynamicPersistentTileSchedulerILi128ELi128ELi256ELi32ELb0ELb0ELb1ELb1ELb1ELb1EEEEEEEEEvNT_6ParamsE:
	.zero		3456


//--------------------- SYMBOLS --------------------------

	.type		.nv.reservedSmem.offset0,@object
	.size		.nv.reservedSmem.offset0,0x4
